//
// Generated by NVIDIA NVVM Compiler
//
// Compiler Build ID: CL-36424714
// Cuda compilation tools, release 13.0, V13.0.88
// Based on NVVM 20.0.0
//

.version 9.0
.target sm_100
.address_size 64

	// .globl	_Z3cnniiiiiiiiiiiPfS_S_

.visible .entry _Z3cnniiiiiiiiiiiPfS_S_(
	.param .u32 _Z3cnniiiiiiiiiiiPfS_S__param_0,
	.param .u32 _Z3cnniiiiiiiiiiiPfS_S__param_1,
	.param .u32 _Z3cnniiiiiiiiiiiPfS_S__param_2,
	.param .u32 _Z3cnniiiiiiiiiiiPfS_S__param_3,
	.param .u32 _Z3cnniiiiiiiiiiiPfS_S__param_4,
	.param .u32 _Z3cnniiiiiiiiiiiPfS_S__param_5,
	.param .u32 _Z3cnniiiiiiiiiiiPfS_S__param_6,
	.param .u32 _Z3cnniiiiiiiiiiiPfS_S__param_7,
	.param .u32 _Z3cnniiiiiiiiiiiPfS_S__param_8,
	.param .u32 _Z3cnniiiiiiiiiiiPfS_S__param_9,
	.param .u32 _Z3cnniiiiiiiiiiiPfS_S__param_10,
	.param .u64 .ptr .align 1 _Z3cnniiiiiiiiiiiPfS_S__param_11,
	.param .u64 .ptr .align 1 _Z3cnniiiiiiiiiiiPfS_S__param_12,
	.param .u64 .ptr .align 1 _Z3cnniiiiiiiiiiiPfS_S__param_13
)
{
	.reg .pred 	%p<15>;
	.reg .b32 	%r<225>;
	.reg .b32 	%f<75>;
	.reg .b64 	%rd<70>;

	ld.param.u32 	%r118, [_Z3cnniiiiiiiiiiiPfS_S__param_0];
	ld.param.u32 	%r108, [_Z3cnniiiiiiiiiiiPfS_S__param_1];
	ld.param.u32 	%r109, [_Z3cnniiiiiiiiiiiPfS_S__param_2];
	ld.param.u32 	%r110, [_Z3cnniiiiiiiiiiiPfS_S__param_3];
	ld.param.u32 	%r111, [_Z3cnniiiiiiiiiiiPfS_S__param_4];
	ld.param.u32 	%r112, [_Z3cnniiiiiiiiiiiPfS_S__param_5];
	ld.param.u32 	%r113, [_Z3cnniiiiiiiiiiiPfS_S__param_6];
	ld.param.u32 	%r114, [_Z3cnniiiiiiiiiiiPfS_S__param_7];
	ld.param.u32 	%r115, [_Z3cnniiiiiiiiiiiPfS_S__param_8];
	ld.param.u32 	%r116, [_Z3cnniiiiiiiiiiiPfS_S__param_9];
	ld.param.u32 	%r117, [_Z3cnniiiiiiiiiiiPfS_S__param_10];
	ld.param.u64 	%rd4, [_Z3cnniiiiiiiiiiiPfS_S__param_11];
	ld.param.u64 	%rd5, [_Z3cnniiiiiiiiiiiPfS_S__param_12];
	cvta.to.global.u64 	%rd1, %rd5;
	cvta.to.global.u64 	%rd2, %rd4;
	mov.u32 	%r119, %tid.x;
	mov.u32 	%r120, %ctaid.x;
	shl.b32 	%r121, %r120, 7;
	add.s32 	%r1, %r121, %r119;
	mul.lo.s32 	%r122, %r109, %r118;
	mul.lo.s32 	%r123, %r122, %r116;
	mul.lo.s32 	%r124, %r123, %r117;
	setp.ge.s32 	%p1, %r1, %r124;
	mov.f32 	%f73, 0f00000000;
	@%p1 bra 	$L__BB0_19;
	div.s32 	%r125, %r1, %r117;
	mul.lo.s32 	%r126, %r125, %r117;
	sub.s32 	%r127, %r1, %r126;
	div.s32 	%r128, %r125, %r116;
	mul.lo.s32 	%r129, %r128, %r116;
	sub.s32 	%r130, %r125, %r129;
	div.s32 	%r3, %r128, %r109;
	mul.lo.s32 	%r131, %r3, %r109;
	sub.s32 	%r2, %r128, %r131;
	mul.lo.s32 	%r4, %r130, %r114;
	mul.lo.s32 	%r5, %r127, %r115;
	setp.eq.s32 	%p2, %r112, 0;
	@%p2 bra 	$L__BB0_18;
	setp.eq.s32 	%p3, %r113, 0;
	mul.lo.s32 	%r6, %r3, %r108;
	mul.lo.s32 	%r7, %r2, %r108;
	setp.eq.s32 	%p4, %r108, 0;
	or.pred  	%p5, %p3, %p4;
	@%p5 bra 	$L__BB0_18;
	and.b32  	%r8, %r108, 7;
	and.b32  	%r9, %r108, 3;
	and.b32  	%r10, %r108, -8;
	and.b32  	%r11, %r108, 1;
	neg.s32 	%r12, %r10;
	mad.lo.s32 	%r133, %r110, %r6, %r110;
	add.s32 	%r13, %r4, %r133;
	mul.lo.s32 	%r134, %r111, %r110;
	shl.b32 	%r14, %r134, 3;
	add.s32 	%r135, %r6, 2;
	mad.lo.s32 	%r15, %r110, %r135, %r4;
	add.s32 	%r136, %r6, 3;
	mad.lo.s32 	%r16, %r110, %r136, %r4;
	add.s32 	%r137, %r6, 4;
	mad.lo.s32 	%r17, %r110, %r137, %r4;
	add.s32 	%r138, %r6, 5;
	mad.lo.s32 	%r18, %r110, %r138, %r4;
	add.s32 	%r139, %r6, 6;
	mad.lo.s32 	%r19, %r110, %r139, %r4;
	add.s32 	%r140, %r6, 7;
	mad.lo.s32 	%r20, %r110, %r140, %r4;
	mul.lo.s32 	%r141, %r3, %r110;
	mad.lo.s32 	%r21, %r141, %r108, %r4;
	mad.lo.s32 	%r22, %r112, %r7, %r112;
	mul.lo.s32 	%r142, %r113, %r112;
	shl.b32 	%r23, %r142, 3;
	add.s32 	%r143, %r7, 2;
	mul.lo.s32 	%r24, %r112, %r143;
	add.s32 	%r144, %r7, 3;
	mul.lo.s32 	%r25, %r112, %r144;
	add.s32 	%r145, %r7, 4;
	mul.lo.s32 	%r26, %r112, %r145;
	add.s32 	%r146, %r7, 5;
	mul.lo.s32 	%r27, %r112, %r146;
	add.s32 	%r147, %r7, 6;
	mul.lo.s32 	%r28, %r112, %r147;
	add.s32 	%r148, %r7, 7;
	mul.lo.s32 	%r29, %r112, %r148;
	mul.lo.s32 	%r149, %r2, %r112;
	mul.lo.s32 	%r30, %r149, %r108;
	mov.f32 	%f73, 0f00000000;
	mov.b32 	%r203, 0;
$L__BB0_4:
	add.s32 	%r32, %r203, %r4;
	add.s32 	%r151, %r13, %r203;
	mad.lo.s32 	%r33, %r111, %r151, %r5;
	add.s32 	%r152, %r15, %r203;
	mad.lo.s32 	%r34, %r111, %r152, %r5;
	add.s32 	%r153, %r16, %r203;
	mad.lo.s32 	%r35, %r111, %r153, %r5;
	add.s32 	%r154, %r17, %r203;
	mad.lo.s32 	%r36, %r111, %r154, %r5;
	add.s32 	%r155, %r18, %r203;
	mad.lo.s32 	%r37, %r111, %r155, %r5;
	add.s32 	%r156, %r19, %r203;
	mad.lo.s32 	%r38, %r111, %r156, %r5;
	add.s32 	%r157, %r20, %r203;
	mad.lo.s32 	%r39, %r111, %r157, %r5;
	add.s32 	%r158, %r21, %r203;
	mad.lo.s32 	%r40, %r111, %r158, %r5;
	add.s32 	%r159, %r22, %r203;
	mul.lo.s32 	%r41, %r113, %r159;
	add.s32 	%r160, %r24, %r203;
	mul.lo.s32 	%r42, %r113, %r160;
	add.s32 	%r161, %r25, %r203;
	mul.lo.s32 	%r43, %r113, %r161;
	add.s32 	%r162, %r26, %r203;
	mul.lo.s32 	%r44, %r113, %r162;
	add.s32 	%r163, %r27, %r203;
	mul.lo.s32 	%r45, %r113, %r163;
	add.s32 	%r164, %r28, %r203;
	mul.lo.s32 	%r46, %r113, %r164;
	add.s32 	%r165, %r29, %r203;
	mul.lo.s32 	%r47, %r113, %r165;
	add.s32 	%r166, %r30, %r203;
	mul.lo.s32 	%r48, %r113, %r166;
	mov.b32 	%r204, 0;
$L__BB0_5:
	setp.lt.u32 	%p6, %r108, 8;
	add.s32 	%r50, %r204, %r5;
	mov.b32 	%r223, 0;
	@%p6 bra 	$L__BB0_8;
	add.s32 	%r220, %r33, %r204;
	add.s32 	%r219, %r34, %r204;
	add.s32 	%r218, %r35, %r204;
	add.s32 	%r217, %r36, %r204;
	add.s32 	%r216, %r37, %r204;
	add.s32 	%r215, %r38, %r204;
	add.s32 	%r214, %r39, %r204;
	add.s32 	%r213, %r40, %r204;
	add.s32 	%r212, %r41, %r204;
	add.s32 	%r211, %r42, %r204;
	add.s32 	%r210, %r43, %r204;
	add.s32 	%r209, %r44, %r204;
	add.s32 	%r208, %r45, %r204;
	add.s32 	%r207, %r46, %r204;
	add.s32 	%r206, %r47, %r204;
	add.s32 	%r205, %r48, %r204;
	mov.u32 	%r221, %r12;
$L__BB0_7:
	.pragma "nounroll";
	mul.wide.u32 	%rd6, %r213, 4;
	add.s64 	%rd7, %rd2, %rd6;
	ld.global.f32 	%f20, [%rd7];
	mul.wide.u32 	%rd8, %r205, 4;
	add.s64 	%rd9, %rd1, %rd8;
	ld.global.f32 	%f21, [%rd9];
	fma.rn.f32 	%f22, %f20, %f21, %f73;
	mul.wide.u32 	%rd10, %r220, 4;
	add.s64 	%rd11, %rd2, %rd10;
	ld.global.f32 	%f23, [%rd11];
	mul.wide.u32 	%rd12, %r212, 4;
	add.s64 	%rd13, %rd1, %rd12;
	ld.global.f32 	%f24, [%rd13];
	fma.rn.f32 	%f25, %f23, %f24, %f22;
	mul.wide.u32 	%rd14, %r219, 4;
	add.s64 	%rd15, %rd2, %rd14;
	ld.global.f32 	%f26, [%rd15];
	mul.wide.u32 	%rd16, %r211, 4;
	add.s64 	%rd17, %rd1, %rd16;
	ld.global.f32 	%f27, [%rd17];
	fma.rn.f32 	%f28, %f26, %f27, %f25;
	mul.wide.u32 	%rd18, %r218, 4;
	add.s64 	%rd19, %rd2, %rd18;
	ld.global.f32 	%f29, [%rd19];
	mul.wide.u32 	%rd20, %r210, 4;
	add.s64 	%rd21, %rd1, %rd20;
	ld.global.f32 	%f30, [%rd21];
	fma.rn.f32 	%f31, %f29, %f30, %f28;
	mul.wide.u32 	%rd22, %r217, 4;
	add.s64 	%rd23, %rd2, %rd22;
	ld.global.f32 	%f32, [%rd23];
	mul.wide.u32 	%rd24, %r209, 4;
	add.s64 	%rd25, %rd1, %rd24;
	ld.global.f32 	%f33, [%rd25];
	fma.rn.f32 	%f34, %f32, %f33, %f31;
	mul.wide.u32 	%rd26, %r216, 4;
	add.s64 	%rd27, %rd2, %rd26;
	ld.global.f32 	%f35, [%rd27];
	mul.wide.u32 	%rd28, %r208, 4;
	add.s64 	%rd29, %rd1, %rd28;
	ld.global.f32 	%f36, [%rd29];
	fma.rn.f32 	%f37, %f35, %f36, %f34;
	mul.wide.u32 	%rd30, %r215, 4;
	add.s64 	%rd31, %rd2, %rd30;
	ld.global.f32 	%f38, [%rd31];
	mul.wide.u32 	%rd32, %r207, 4;
	add.s64 	%rd33, %rd1, %rd32;
	ld.global.f32 	%f39, [%rd33];
	fma.rn.f32 	%f40, %f38, %f39, %f37;
	mul.wide.u32 	%rd34, %r214, 4;
	add.s64 	%rd35, %rd2, %rd34;
	ld.global.f32 	%f41, [%rd35];
	mul.wide.u32 	%rd36, %r206, 4;
	add.s64 	%rd37, %rd1, %rd36;
	ld.global.f32 	%f42, [%rd37];
	fma.rn.f32 	%f73, %f41, %f42, %f40;
	add.s32 	%r221, %r221, 8;
	add.s32 	%r220, %r220, %r14;
	add.s32 	%r219, %r219, %r14;
	add.s32 	%r218, %r218, %r14;
	add.s32 	%r217, %r217, %r14;
	add.s32 	%r216, %r216, %r14;
	add.s32 	%r215, %r215, %r14;
	add.s32 	%r214, %r214, %r14;
	add.s32 	%r213, %r213, %r14;
	add.s32 	%r212, %r212, %r23;
	add.s32 	%r211, %r211, %r23;
	add.s32 	%r210, %r210, %r23;
	add.s32 	%r209, %r209, %r23;
	add.s32 	%r208, %r208, %r23;
	add.s32 	%r207, %r207, %r23;
	add.s32 	%r206, %r206, %r23;
	add.s32 	%r205, %r205, %r23;
	setp.ne.s32 	%p7, %r221, 0;
	mov.u32 	%r223, %r10;
	@%p7 bra 	$L__BB0_7;
$L__BB0_8:
	setp.eq.s32 	%p8, %r8, 0;
	@%p8 bra 	$L__BB0_16;
	add.s32 	%r168, %r8, -1;
	setp.lt.u32 	%p9, %r168, 3;
	@%p9 bra 	$L__BB0_11;
	add.s32 	%r169, %r223, %r6;
	mad.lo.s32 	%r170, %r169, %r110, %r32;
	mad.lo.s32 	%r171, %r170, %r111, %r50;
	mul.wide.u32 	%rd38, %r171, 4;
	add.s64 	%rd39, %rd2, %rd38;
	ld.global.f32 	%f44, [%rd39];
	add.s32 	%r172, %r223, %r7;
	mad.lo.s32 	%r173, %r172, %r112, %r203;
	mad.lo.s32 	%r174, %r173, %r113, %r204;
	mul.wide.u32 	%rd40, %r174, 4;
	add.s64 	%rd41, %rd1, %rd40;
	ld.global.f32 	%f45, [%rd41];
	fma.rn.f32 	%f46, %f44, %f45, %f73;
	add.s32 	%r175, %r170, %r110;
	mad.lo.s32 	%r176, %r175, %r111, %r50;
	mul.wide.u32 	%rd42, %r176, 4;
	add.s64 	%rd43, %rd2, %rd42;
	ld.global.f32 	%f47, [%rd43];
	add.s32 	%r177, %r173, %r112;
	mad.lo.s32 	%r178, %r177, %r113, %r204;
	mul.wide.u32 	%rd44, %r178, 4;
	add.s64 	%rd45, %rd1, %rd44;
	ld.global.f32 	%f48, [%rd45];
	fma.rn.f32 	%f49, %f47, %f48, %f46;
	add.s32 	%r179, %r175, %r110;
	mad.lo.s32 	%r180, %r179, %r111, %r50;
	mul.wide.u32 	%rd46, %r180, 4;
	add.s64 	%rd47, %rd2, %rd46;
	ld.global.f32 	%f50, [%rd47];
	add.s32 	%r181, %r177, %r112;
	mad.lo.s32 	%r182, %r181, %r113, %r204;
	mul.wide.u32 	%rd48, %r182, 4;
	add.s64 	%rd49, %rd1, %rd48;
	ld.global.f32 	%f51, [%rd49];
	fma.rn.f32 	%f52, %f50, %f51, %f49;
	add.s32 	%r183, %r179, %r110;
	mad.lo.s32 	%r184, %r183, %r111, %r50;
	mul.wide.u32 	%rd50, %r184, 4;
	add.s64 	%rd51, %rd2, %rd50;
	ld.global.f32 	%f53, [%rd51];
	add.s32 	%r185, %r181, %r112;
	mad.lo.s32 	%r186, %r185, %r113, %r204;
	mul.wide.u32 	%rd52, %r186, 4;
	add.s64 	%rd53, %rd1, %rd52;
	ld.global.f32 	%f54, [%rd53];
	fma.rn.f32 	%f73, %f53, %f54, %f52;
	add.s32 	%r223, %r223, 4;
$L__BB0_11:
	setp.eq.s32 	%p10, %r9, 0;
	@%p10 bra 	$L__BB0_16;
	setp.eq.s32 	%p11, %r9, 1;
	@%p11 bra 	$L__BB0_14;
	add.s32 	%r187, %r223, %r6;
	mad.lo.s32 	%r188, %r187, %r110, %r32;
	mad.lo.s32 	%r189, %r188, %r111, %r50;
	mul.wide.u32 	%rd54, %r189, 4;
	add.s64 	%rd55, %rd2, %rd54;
	ld.global.f32 	%f56, [%rd55];
	add.s32 	%r190, %r223, %r7;
	mad.lo.s32 	%r191, %r190, %r112, %r203;
	mad.lo.s32 	%r192, %r191, %r113, %r204;
	mul.wide.u32 	%rd56, %r192, 4;
	add.s64 	%rd57, %rd1, %rd56;
	ld.global.f32 	%f57, [%rd57];
	fma.rn.f32 	%f58, %f56, %f57, %f73;
	add.s32 	%r193, %r188, %r110;
	mad.lo.s32 	%r194, %r193, %r111, %r50;
	mul.wide.u32 	%rd58, %r194, 4;
	add.s64 	%rd59, %rd2, %rd58;
	ld.global.f32 	%f59, [%rd59];
	add.s32 	%r195, %r191, %r112;
	mad.lo.s32 	%r196, %r195, %r113, %r204;
	mul.wide.u32 	%rd60, %r196, 4;
	add.s64 	%rd61, %rd1, %rd60;
	ld.global.f32 	%f60, [%rd61];
	fma.rn.f32 	%f73, %f59, %f60, %f58;
	add.s32 	%r223, %r223, 2;
$L__BB0_14:
	setp.eq.s32 	%p12, %r11, 0;
	@%p12 bra 	$L__BB0_16;
	add.s32 	%r197, %r223, %r6;
	mad.lo.s32 	%r198, %r197, %r110, %r32;
	mad.lo.s32 	%r199, %r198, %r111, %r50;
	mul.wide.u32 	%rd62, %r199, 4;
	add.s64 	%rd63, %rd2, %rd62;
	ld.global.f32 	%f61, [%rd63];
	add.s32 	%r200, %r223, %r7;
	mad.lo.s32 	%r201, %r200, %r112, %r203;
	mad.lo.s32 	%r202, %r201, %r113, %r204;
	mul.wide.u32 	%rd64, %r202, 4;
	add.s64 	%rd65, %rd1, %rd64;
	ld.global.f32 	%f62, [%rd65];
	fma.rn.f32 	%f73, %f61, %f62, %f73;
$L__BB0_16:
	add.s32 	%r204, %r204, 1;
	setp.ne.s32 	%p13, %r204, %r113;
	@%p13 bra 	$L__BB0_5;
	add.s32 	%r203, %r203, 1;
	setp.ne.s32 	%p14, %r203, %r112;
	@%p14 bra 	$L__BB0_4;
$L__BB0_18:
	ld.param.u64 	%rd69, [_Z3cnniiiiiiiiiiiPfS_S__param_13];
	cvta.to.global.u64 	%rd66, %rd69;
	mul.wide.s32 	%rd67, %r1, 4;
	add.s64 	%rd68, %rd66, %rd67;
	st.global.f32 	[%rd68], %f73;
$L__BB0_19:
	ret;

}


// ===== COMPILED SASS (sm_100) =====

	.target	sm_100

	.elftype	@"ET_EXEC"


//--------------------- .note.nv.tkinfo           --------------------------
	.section	.note.nv.tkinfo,"",@"SHT_NOTE"
	.sectionflags	@"SHF_NOTE_NV_TKINFO"
	.tkinfo
        /*0018*/ 	.word	0x00000002
        /*0030*/ 	.string	""
        /*0030*/ 	.string	"ptxas"
        /*0030*/ 	.string	"Cuda compilation tools, release 13.0, V13.0.88"
        /*0030*/ 	.string	"Build cuda_13.0.r13.0/compiler.36424714_0"
        /*0030*/ 	.string	"-arch sm_100 -m 64 "



//--------------------- .note.nv.cuinfo           --------------------------
	.section	.note.nv.cuinfo,"",@"SHT_NOTE"
	.sectionflags	@"SHF_NOTE_NV_CUINFO"
        /*0018*/ 	.short	0x0002
        /*001a*/ 	.short	0x0064
        /*001c*/ 	.short	0x0082
	.zero		2


//--------------------- .nv.info                  --------------------------
	.section	.nv.info,"",@"SHT_CUDA_INFO"
	.align	4


	//----- nvinfo : EIATTR_REGCOUNT
	.align		4
        /*0000*/ 	.byte	0x04, 0x2f
        /*0002*/ 	.short	(.L_1 - .L_0)
	.align		4
.L_0:
        /*0004*/ 	.word	index@(_Z3cnniiiiiiiiiiiPfS_S_)
        /*0008*/ 	.word	0x00000040


	//----- nvinfo : EIATTR_FRAME_SIZE
	.align		4
.L_1:
        /*000c*/ 	.byte	0x04, 0x11
        /*000e*/ 	.short	(.L_3 - .L_2)
	.align		4
.L_2:
        /*0010*/ 	.word	index@(_Z3cnniiiiiiiiiiiPfS_S_)
        /*0014*/ 	.word	0x00000000


	//----- nvinfo : EIATTR_MIN_STACK_SIZE
	.align		4
.L_3:
        /*0018*/ 	.byte	0x04, 0x12
        /*001a*/ 	.short	(.L_5 - .L_4)
	.align		4
.L_4:
        /*001c*/ 	.word	index@(_Z3cnniiiiiiiiiiiPfS_S_)
        /*0020*/ 	.word	0x00000000
.L_5:


//--------------------- .nv.compat                --------------------------
	.section	.nv.compat,"",@"SHT_CUDA_COMPAT_INFO"
	.align	4
        /*0000*/ 	.byte	0x02, 0x09, 0x00, 0x00, 0x02, 0x02, 0x01, 0x00, 0x02, 0x05, 0x05, 0x00, 0x03, 0x07, 0x01, 0x01
        /*0010*/ 	.byte	0x02, 0x03, 0x00, 0x00, 0x02, 0x06, 0x01, 0x00, 0x04, 0x0b, 0x08, 0x00, 0x09, 0x00, 0x00, 0x00
        /*0020*/ 	.byte	0x00, 0x00, 0x00, 0x00


//--------------------- .nv.info._Z3cnniiiiiiiiiiiPfS_S_ --------------------------
	.section	.nv.info._Z3cnniiiiiiiiiiiPfS_S_,"",@"SHT_CUDA_INFO"
	.sectionflags	@""
	.align	4


	//----- nvinfo : EIATTR_CUDA_API_VERSION
	.align		4
        /*0000*/ 	.byte	0x04, 0x37
        /*0002*/ 	.short	(.L_7 - .L_6)
.L_6:
        /*0004*/ 	.word	0x00000082


	//----- nvinfo : EIATTR_KPARAM_INFO
	.align		4
.L_7:
        /*0008*/ 	.byte	0x04, 0x17
        /*000a*/ 	.short	(.L_9 - .L_8)
.L_8:
        /*000c*/ 	.word	0x00000000
        /*0010*/ 	.short	0x000d
        /*0012*/ 	.short	0x0040
        /*0014*/ 	.byte	0x00, 0xf5, 0x21, 0x00


	//----- nvinfo : EIATTR_KPARAM_INFO
	.align		4
.L_9:
        /*0018*/ 	.byte	0x04, 0x17
        /*001a*/ 	.short	(.L_11 - .L_10)
.L_10:
        /*001c*/ 	.word	0x00000000
        /*0020*/ 	.short	0x000c
        /*0022*/ 	.short	0x0038
        /*0024*/ 	.byte	0x00, 0xf5, 0x21, 0x00


	//----- nvinfo : EIATTR_KPARAM_INFO
	.align		4
.L_11:
        /*0028*/ 	.byte	0x04, 0x17
        /*002a*/ 	.short	(.L_13 - .L_12)
.L_12:
        /*002c*/ 	.word	0x00000000
        /*0030*/ 	.short	0x000b
        /*0032*/ 	.short	0x0030
        /*0034*/ 	.byte	0x00, 0xf5, 0x21, 0x00


	//----- nvinfo : EIATTR_KPARAM_INFO
	.align		4
.L_13:
        /*0038*/ 	.byte	0x04, 0x17
        /*003a*/ 	.short	(.L_15 - .L_14)
.L_14:
        /*003c*/ 	.word	0x00000000
        /*0040*/ 	.short	0x000a
        /*0042*/ 	.short	0x0028
        /*0044*/ 	.byte	0x00, 0xf0, 0x11, 0x00


	//----- nvinfo : EIATTR_KPARAM_INFO
	.align		4
.L_15:
        /*0048*/ 	.byte	0x04, 0x17
        /*004a*/ 	.short	(.L_17 - .L_16)
.L_16:
        /*004c*/ 	.word	0x00000000
        /*0050*/ 	.short	0x0009
        /*0052*/ 	.short	0x0024
        /*0054*/ 	.byte	0x00, 0xf0, 0x11, 0x00


	//----- nvinfo : EIATTR_KPARAM_INFO
	.align		4
.L_17:
        /*0058*/ 	.byte	0x04, 0x17
        /*005a*/ 	.short	(.L_19 - .L_18)
.L_18:
        /*005c*/ 	.word	0x00000000
        /*0060*/ 	.short	0x0008
        /*0062*/ 	.short	0x0020
        /*0064*/ 	.byte	0x00, 0xf0, 0x11, 0x00


	//----- nvinfo : EIATTR_KPARAM_INFO
	.align		4
.L_19:
        /*0068*/ 	.byte	0x04, 0x17
        /*006a*/ 	.short	(.L_21 - .L_20)
.L_20:
        /*006c*/ 	.word	0x00000000
        /*0070*/ 	.short	0x0007
        /*0072*/ 	.short	0x001c
        /*0074*/ 	.byte	0x00, 0xf0, 0x11, 0x00


	//----- nvinfo : EIATTR_KPARAM_INFO
	.align		4
.L_21:
        /*0078*/ 	.byte	0x04, 0x17
        /*007a*/ 	.short	(.L_23 - .L_22)
.L_22:
        /*007c*/ 	.word	0x00000000
        /*0080*/ 	.short	0x0006
        /*0082*/ 	.short	0x0018
        /*0084*/ 	.byte	0x00, 0xf0, 0x11, 0x00


	//----- nvinfo : EIATTR_KPARAM_INFO
	.align		4
.L_23:
        /*0088*/ 	.byte	0x04, 0x17
        /*008a*/ 	.short	(.L_25 - .L_24)
.L_24:
        /*008c*/ 	.word	0x00000000
        /*0090*/ 	.short	0x0005
        /*0092*/ 	.short	0x0014
        /*0094*/ 	.byte	0x00, 0xf0, 0x11, 0x00


	//----- nvinfo : EIATTR_KPARAM_INFO
	.align		4
.L_25:
        /*0098*/ 	.byte	0x04, 0x17
        /*009a*/ 	.short	(.L_27 - .L_26)
.L_26:
        /*009c*/ 	.word	0x00000000
        /*00a0*/ 	.short	0x0004
        /*00a2*/ 	.short	0x0010
        /*00a4*/ 	.byte	0x00, 0xf0, 0x11, 0x00


	//----- nvinfo : EIATTR_KPARAM_INFO
	.align		4
.L_27:
        /*00a8*/ 	.byte	0x04, 0x17
        /*00aa*/ 	.short	(.L_29 - .L_28)
.L_28:
        /*00ac*/ 	.word	0x00000000
        /*00b0*/ 	.short	0x0003
        /*00b2*/ 	.short	0x000c
        /*00b4*/ 	.byte	0x00, 0xf0, 0x11, 0x00


	//----- nvinfo : EIATTR_KPARAM_INFO
	.align		4
.L_29:
        /*00b8*/ 	.byte	0x04, 0x17
        /*00ba*/ 	.short	(.L_31 - .L_30)
.L_30:
        /*00bc*/ 	.word	0x00000000
        /*00c0*/ 	.short	0x0002
        /*00c2*/ 	.short	0x0008
        /*00c4*/ 	.byte	0x00, 0xf0, 0x11, 0x00


	//----- nvinfo : EIATTR_KPARAM_INFO
	.align		4
.L_31:
        /*00c8*/ 	.byte	0x04, 0x17
        /*00ca*/ 	.short	(.L_33 - .L_32)
.L_32:
        /*00cc*/ 	.word	0x00000000
        /*00d0*/ 	.short	0x0001
        /*00d2*/ 	.short	0x0004
        /*00d4*/ 	.byte	0x00, 0xf0, 0x11, 0x00


	//----- nvinfo : EIATTR_KPARAM_INFO
	.align		4
.L_33:
        /*00d8*/ 	.byte	0x04, 0x17
        /*00da*/ 	.short	(.L_35 - .L_34)
.L_34:
        /*00dc*/ 	.word	0x00000000
        /*00e0*/ 	.short	0x0000
        /*00e2*/ 	.short	0x0000
        /*00e4*/ 	.byte	0x00, 0xf0, 0x11, 0x00


	//----- nvinfo : EIATTR_SPARSE_MMA_MASK
	.align		4
.L_35:
        /*00e8*/ 	.byte	0x03, 0x50
        /*00ea*/ 	.short	0x0000


	//----- nvinfo : EIATTR_MAXREG_COUNT
	.align		4
        /*00ec*/ 	.byte	0x03, 0x1b
        /*00ee*/ 	.short	0x00ff


	//----- nvinfo : EIATTR_MERCURY_ISA_VERSION
	.align		4
        /*00f0*/ 	.byte	0x03, 0x5f
        /*00f2*/ 	.short	0x0101


	//----- nvinfo : EIATTR_VRC_CTA_INIT_COUNT
	.align		4
        /*00f4*/ 	.byte	0x02, 0x4a
	.zero		1
	.zero		1


	//----- nvinfo : EIATTR_EXIT_INSTR_OFFSETS
	.align		4
        /*00f8*/ 	.byte	0x04, 0x1c
        /*00fa*/ 	.short	(.L_37 - .L_36)


	//   ....[0]....
.L_36:
        /*00fc*/ 	.word	0x000000c0


	//   ....[1]....
        /*0100*/ 	.word	0x00001720


	//----- nvinfo : EIATTR_CBANK_PARAM_SIZE
	.align		4
.L_37:
        /*0104*/ 	.byte	0x03, 0x19
        /*0106*/ 	.short	0x0048


	//----- nvinfo : EIATTR_PARAM_CBANK
	.align		4
        /*0108*/ 	.byte	0x04, 0x0a
        /*010a*/ 	.short	(.L_39 - .L_38)
	.align		4
.L_38:
        /*010c*/ 	.word	index@(.nv.constant0._Z3cnniiiiiiiiiiiPfS_S_)
        /*0110*/ 	.short	0x0380
        /*0112*/ 	.short	0x0048


	//----- nvinfo : EIATTR_SW_WAR
	.align		4
.L_39:
        /*0114*/ 	.byte	0x04, 0x36
        /*0116*/ 	.short	(.L_41 - .L_40)
.L_40:
        /*0118*/ 	.word	0x00000008
.L_41:


//--------------------- .nv.callgraph             --------------------------
	.section	.nv.callgraph,"",@"SHT_CUDA_CALLGRAPH"
	.align	4
	.sectionentsize	8
	.align		4
        /*0000*/ 	.word	0x00000000
	.align		4
        /*0004*/ 	.word	0xffffffff
	.align		4
        /*0008*/ 	.word	0x00000000
	.align		4
        /*000c*/ 	.word	0xfffffffe
	.align		4
        /*0010*/ 	.word	0x00000000
	.align		4
        /*0014*/ 	.word	0xfffffffd
	.align		4
        /*0018*/ 	.word	0x00000000
	.align		4
        /*001c*/ 	.word	0xfffffffc


//--------------------- .text._Z3cnniiiiiiiiiiiPfS_S_ --------------------------
	.section	.text._Z3cnniiiiiiiiiiiPfS_S_,"ax",@progbits
	.align	128
        .global         _Z3cnniiiiiiiiiiiPfS_S_
        .type           _Z3cnniiiiiiiiiiiPfS_S_,@function
        .size           _Z3cnniiiiiiiiiiiPfS_S_,(.L_x_9 - _Z3cnniiiiiiiiiiiPfS_S_)
        .other          _Z3cnniiiiiiiiiiiPfS_S_,@"STO_CUDA_ENTRY STV_DEFAULT"
_Z3cnniiiiiiiiiiiPfS_S_:
.text._Z3cnniiiiiiiiiiiPfS_S_:
[----:B------:R-:W-:Y:S08]  /*0000*/  LDC R1, c[0x0][0x37c] ;  /* 0x0000df00ff017b82 */ /* 0x000ff00000000800 */
[----:B------:R-:W0:Y:S01]  /*0010*/  LDC R0, c[0x0][0x388] ;  /* 0x0000e200ff007b82 */ /* 0x000e220000000800 */
[----:B------:R-:W1:Y:S01]  /*0020*/  S2R R38, SR_TID.X ;  /* 0x0000000000267919 */ /* 0x000e620000002100 */
[----:B------:R-:W0:Y:S01]  /*0030*/  LDCU UR4, c[0x0][0x380] ;  /* 0x00007000ff0477ac */ /* 0x000e220008000800 */
[----:B------:R-:W1:Y:S05]  /*0040*/  S2R R7, SR_CTAID.X ;  /* 0x0000000000077919 */ /* 0x000e6a0000002500 */
[----:B------:R-:W2:Y:S08]  /*0050*/  LDC R2, c[0x0][0x3a4] ;  /* 0x0000e900ff027b82 */ /* 0x000eb00000000800 */
[----:B------:R-:W3:Y:S01]  /*0060*/  LDC R3, c[0x0][0x3a8] ;  /* 0x0000ea00ff037b82 */ /* 0x000ee20000000800 */
[----:B0-----:R-:W-:-:S04]  /*0070*/  IMAD R5, R0, UR4, RZ ;  /* 0x0000000400057c24 */ /* 0x001fc8000f8e02ff */
[----:B--2---:R-:W-:Y:S01]  /*0080*/  IMAD R4, R5, R2, RZ ;  /* 0x0000000205047224 */ /* 0x004fe200078e02ff */
[----:B-1----:R-:W-:-:S03]  /*0090*/  LEA R38, R7, R38, 0x7 ;  /* 0x0000002607267211 */ /* 0x002fc600078e38ff */
[----:B---3--:R-:W-:-:S05]  /*00a0*/  IMAD R5, R4, R3, RZ ;  /* 0x0000000304057224 */ /* 0x008fca00078e02ff */
[----:B------:R-:W-:-:S13]  /*00b0*/  ISETP.GE.AND P0, PT, R38, R5, PT ;  /* 0x000000052600720c */ /* 0x000fda0003f06270 */
[----:B------:R-:W-:Y:S05]  /*00c0*/  @P0 EXIT ;  /* 0x000000000000094d */ /* 0x000fea0003800000 */
[----:B------:R-:W-:Y:S01]  /*00d0*/  IABS R10, R3 ;  /* 0x00000003000a7213 */ /* 0x000fe20000000000 */
[----:B------:R-:W0:Y:S01]  /*00e0*/  LDC R25, c[0x0][0x394] ;  /* 0x0000e500ff197b82 */ /* 0x000e220000000800 */
[----:B------:R-:W-:Y:S01]  /*00f0*/  IABS R8, R38 ;  /* 0x0000002600087213 */ /* 0x000fe20000000000 */
[----:B------:R-:W1:Y:S01]  /*0100*/  LDCU UR5, c[0x0][0x3a0] ;  /* 0x00007400ff0577ac */ /* 0x000e620008000800 */
[----:B------:R-:W2:Y:S01]  /*0110*/  I2F.RP R6, R10 ;  /* 0x0000000a00067306 */ /* 0x000ea20000209400 */
[----:B------:R-:W-:Y:S01]  /*0120*/  IABS R12, R2 ;  /* 0x00000002000c7213 */ /* 0x000fe20000000000 */
[----:B------:R-:W-:Y:S01]  /*0130*/  HFMA2 R48, -RZ, RZ, 0, 0 ;  /* 0x00000000ff307431 */ /* 0x000fe200000001ff */
[----:B------:R-:W3:Y:S01]  /*0140*/  LDCU UR4, c[0x0][0x39c] ;  /* 0x00007380ff0477ac */ /* 0x000ee20008000800 */
[----:B------:R-:W4:Y:S04]  /*0150*/  LDCU.64 UR12, c[0x0][0x358] ;  /* 0x00006b00ff0c77ac */ /* 0x000f280008000a00 */
[----:B--2---:R-:W2:Y:S02]  /*0160*/  MUFU.RCP R6, R6 ;  /* 0x0000000600067308 */ /* 0x004ea40000001000 */
[----:B--2---:R-:W-:-:S02]  /*0170*/  IADD3 R4, PT, PT, R6, 0xffffffe, RZ ;  /* 0x0ffffffe06047810 */ /* 0x004fc40007ffe0ff */
[----:B------:R-:W-:-:S04]  /*0180*/  LOP3.LUT R6, R38, R3, RZ, 0x3c, !PT ;  /* 0x0000000326067212 */ /* 0x000fc800078e3cff */
[----:B------:R2:W5:Y:S01]  /*0190*/  F2I.FTZ.U32.TRUNC.NTZ R5, R4 ;  /* 0x0000000400057305 */ /* 0x000562000021f000 */
[----:B------:R-:W-:Y:S01]  /*01a0*/  ISETP.GE.AND P1, PT, R6, RZ, PT ;  /* 0x000000ff0600720c */ /* 0x000fe20003f26270 */
[----:B--2---:R-:W-:Y:S01]  /*01b0*/  HFMA2 R4, -RZ, RZ, 0, 0 ;  /* 0x00000000ff047431 */ /* 0x004fe200000001ff */
[----:B-----5:R-:W-:-:S05]  /*01c0*/  IADD3 R7, PT, PT, RZ, -R5, RZ ;  /* 0x80000005ff077210 */ /* 0x020fca0007ffe0ff */
[----:B------:R-:W-:-:S04]  /*01d0*/  IMAD R7, R7, R10, RZ ;  /* 0x0000000a07077224 */ /* 0x000fc800078e02ff */
[----:B------:R-:W-:Y:S02]  /*01e0*/  IMAD.HI.U32 R5, R5, R7, R4 ;  /* 0x0000000705057227 */ /* 0x000fe400078e0004 */
[----:B------:R-:W2:Y:S04]  /*01f0*/  I2F.RP R7, R12 ;  /* 0x0000000c00077306 */ /* 0x000ea80000209400 */
[----:B------:R-:W-:-:S05]  /*0200*/  IMAD.HI.U32 R4, R5, R8, RZ ;  /* 0x0000000805047227 */ /* 0x000fca00078e00ff */
[----:B------:R-:W-:-:S05]  /*0210*/  IADD3 R5, PT, PT, -R4, RZ, RZ ;  /* 0x000000ff04057210 */ /* 0x000fca0007ffe1ff */
[C---:B------:R-:W-:Y:S01]  /*0220*/  IMAD R5, R10.reuse, R5, R8 ;  /* 0x000000050a057224 */ /* 0x040fe200078e0208 */
[----:B--2---:R-:W2:Y:S04]  /*0230*/  MUFU.RCP R7, R7 ;  /* 0x0000000700077308 */ /* 0x004ea80000001000 */
[----:B------:R-:W-:-:S13]  /*0240*/  ISETP.GT.U32.AND P2, PT, R10, R5, PT ;  /* 0x000000050a00720c */ /* 0x000fda0003f44070 */
[-C--:B------:R-:W-:Y:S02]  /*0250*/  @!P2 IADD3 R5, PT, PT, R5, -R10.reuse, RZ ;  /* 0x8000000a0505a210 */ /* 0x080fe40007ffe0ff */
[----:B--2---:R-:W-:Y:S02]  /*0260*/  IADD3 R8, PT, PT, R7, 0xffffffe, RZ ;  /* 0x0ffffffe07087810 */ /* 0x004fe40007ffe0ff */
[----:B------:R-:W-:Y:S02]  /*0270*/  ISETP.GE.U32.AND P0, PT, R5, R10, PT ;  /* 0x0000000a0500720c */ /* 0x000fe40003f06070 */
[----:B------:R-:W2:Y:S01]  /*0280*/  F2I.FTZ.U32.TRUNC.NTZ R5, R8 ;  /* 0x0000000800057305 */ /* 0x000ea2000021f000 */
[----:B------:R-:W-:Y:S02]  /*0290*/  @!P2 IADD3 R4, PT, PT, R4, 0x1, RZ ;  /* 0x000000010404a810 */ /* 0x000fe40007ffe0ff */
[----:B------:R-:W-:Y:S02]  /*02a0*/  ISETP.NE.AND P2, PT, R3, RZ, PT ;  /* 0x000000ff0300720c */ /* 0x000fe40003f45270 */
[----:B------:R-:W-:-:S06]  /*02b0*/  IABS R10, R0 ;  /* 0x00000000000a7213 */ /* 0x000fcc0000000000 */
[----:B------:R-:W-:-:S04]  /*02c0*/  @P0 IADD3 R4, PT, PT, R4, 0x1, RZ ;  /* 0x0000000104040810 */ /* 0x000fc80007ffe0ff */
[----:B------:R-:W-:Y:S01]  /*02d0*/  MOV R9, R4 ;  /* 0x0000000400097202 */ /* 0x000fe20000000f00 */
[----:B------:R-:W-:Y:S01]  /*02e0*/  HFMA2 R4, -RZ, RZ, 0, 0 ;  /* 0x00000000ff047431 */ /* 0x000fe200000001ff */
[----:B--2---:R-:W-:Y:S02]  /*02f0*/  IADD3 R7, PT, PT, RZ, -R5, RZ ;  /* 0x80000005ff077210 */ /* 0x004fe40007ffe0ff */
[----:B------:R-:W-:Y:S02]  /*0300*/  @!P1 IADD3 R9, PT, PT, -R9, RZ, RZ ;  /* 0x000000ff09099210 */ /* 0x000fe40007ffe1ff */
[----:B------:R-:W-:Y:S01]  /*0310*/  @!P2 LOP3.LUT R9, RZ, R3, RZ, 0x33, !PT ;  /* 0x00000003ff09a212 */ /* 0x000fe200078e33ff */
[----:B------:R-:W-:-:S03]  /*0320*/  IMAD R7, R7, R12, RZ ;  /* 0x0000000c07077224 */ /* 0x000fc600078e02ff */
[----:B------:R-:W-:Y:S01]  /*0330*/  IABS R6, R9 ;  /* 0x0000000900067213 */ /* 0x000fe20000000000 */
[----:B------:R-:W-:Y:S02]  /*0340*/  IMAD.HI.U32 R4, R5, R7, R4 ;  /* 0x0000000705047227 */ /* 0x000fe400078e0004 */
[----:B------:R-:W2:Y:S01]  /*0350*/  I2F.RP R7, R10 ;  /* 0x0000000a00077306 */ /* 0x000ea20000209400 */
[----:B------:R-:W-:-:S05]  /*0360*/  MOV R5, R6 ;  /* 0x0000000600057202 */ /* 0x000fca0000000f00 */
[----:B------:R-:W-:-:S05]  /*0370*/  IMAD.HI.U32 R4, R4, R5, RZ ;  /* 0x0000000504047227 */ /* 0x000fca00078e00ff */
[----:B------:R-:W-:Y:S01]  /*0380*/  IADD3 R6, PT, PT, -R4, RZ, RZ ;  /* 0x000000ff04067210 */ /* 0x000fe20007ffe1ff */
[----:B--2---:R-:W2:Y:S04]  /*0390*/  MUFU.RCP R7, R7 ;  /* 0x0000000700077308 */ /* 0x004ea80000001000 */
[----:B------:R-:W-:Y:S01]  /*03a0*/  IMAD R5, R12, R6, R5 ;  /* 0x000000060c057224 */ /* 0x000fe200078e0205 */
[----:B------:R-:W-:-:S04]  /*03b0*/  LOP3.LUT R6, R9, R2, RZ, 0x3c, !PT ;  /* 0x0000000209067212 */ /* 0x000fc800078e3cff */
[----:B------:R-:W-:Y:S02]  /*03c0*/  ISETP.GT.U32.AND P2, PT, R12, R5, PT ;  /* 0x000000050c00720c */ /* 0x000fe40003f44070 */
[----:B------:R-:W-:Y:S02]  /*03d0*/  ISETP.GE.AND P1, PT, R6, RZ, PT ;  /* 0x000000ff0600720c */ /* 0x000fe40003f26270 */
[----:B--2---:R-:W-:-:S09]  /*03e0*/  IADD3 R8, PT, PT, R7, 0xffffffe, RZ ;  /* 0x0ffffffe07087810 */ /* 0x004fd20007ffe0ff */
[-C--:B------:R-:W-:Y:S02]  /*03f0*/  @!P2 IADD3 R5, PT, PT, R5, -R12.reuse, RZ ;  /* 0x8000000c0505a210 */ /* 0x080fe40007ffe0ff */
[----:B------:R-:W-:Y:S02]  /*0400*/  @!P2 IADD3 R4, PT, PT, R4, 0x1, RZ ;  /* 0x000000010404a810 */ /* 0x000fe40007ffe0ff */
[----:B------:R-:W-:Y:S02]  /*0410*/  ISETP.GE.U32.AND P0, PT, R5, R12, PT ;  /* 0x0000000c0500720c */ /* 0x000fe40003f06070 */
[----:B------:R-:W2:Y:S01]  /*0420*/  F2I.FTZ.U32.TRUNC.NTZ R5, R8 ;  /* 0x0000000800057305 */ /* 0x000ea2000021f000 */
[----:B------:R-:W-:-:S10]  /*0430*/  ISETP.NE.AND P2, PT, R2, RZ, PT ;  /* 0x000000ff0200720c */ /* 0x000fd40003f45270 */
        /* <DEDUP_REMOVED lines=8> */
[----:B------:R-:W-:-:S03]  /*04c0*/  IMAD.HI.U32 R4, R5, R7, R4 ;  /* 0x0000000705047227 */ /* 0x000fc600078e0004 */
[----:B------:R-:W-:-:S05]  /*04d0*/  MOV R5, R6 ;  /* 0x0000000600057202 */ /* 0x000fca0000000f00 */
[----:B------:R-:W-:-:S05]  /*04e0*/  IMAD.HI.U32 R4, R4, R5, RZ ;  /* 0x0000000504047227 */ /* 0x000fca00078e00ff */
[----:B------:R-:W-:-:S05]  /*04f0*/  IADD3 R6, PT, PT, -R4, RZ, RZ ;  /* 0x000000ff04067210 */ /* 0x000fca0007ffe1ff */
[----:B------:R-:W-:-:S05]  /*0500*/  IMAD R5, R10, R6, R5 ;  /* 0x000000060a057224 */ /* 0x000fca00078e0205 */
[----:B------:R-:W-:-:S13]  /*0510*/  ISETP.GT.U32.AND P2, PT, R10, R5, PT ;  /* 0x000000050a00720c */ /* 0x000fda0003f44070 */
[-C--:B------:R-:W-:Y:S02]  /*0520*/  @!P2 IADD3 R5, PT, PT, R5, -R10.reuse, RZ ;  /* 0x8000000a0505a210 */ /* 0x080fe40007ffe0ff */
[----:B------:R-:W-:Y:S02]  /*0530*/  @!P2 IADD3 R4, PT, PT, R4, 0x1, RZ ;  /* 0x000000010404a810 */ /* 0x000fe40007ffe0ff */
[----:B------:R-:W-:Y:S02]  /*0540*/  ISETP.GE.U32.AND P0, PT, R5, R10, PT ;  /* 0x0000000a0500720c */ /* 0x000fe40003f06070 */
[----:B------:R-:W-:Y:S02]  /*0550*/  LOP3.LUT R5, R11, R0, RZ, 0x3c, !PT ;  /* 0x000000000b057212 */ /* 0x000fe400078e3cff */
[----:B------:R-:W-:Y:S02]  /*0560*/  ISETP.NE.AND P2, PT, R0, RZ, PT ;  /* 0x000000ff0000720c */ /* 0x000fe40003f45270 */
[----:B------:R-:W-:-:S02]  /*0570*/  ISETP.GE.AND P1, PT, R5, RZ, PT ;  /* 0x000000ff0500720c */ /* 0x000fc40003f26270 */
[----:B------:R-:W-:-:S05]  /*0580*/  IADD3 R5, PT, PT, -R11, RZ, RZ ;  /* 0x000000ff0b057210 */ /* 0x000fca0007ffe1ff */
[----:B------:R-:W-:Y:S01]  /*0590*/  @P0 IADD3 R4, PT, PT, R4, 0x1, RZ ;  /* 0x0000000104040810 */ /* 0x000fe20007ffe0ff */
[----:B------:R-:W-:Y:S01]  /*05a0*/  IMAD R5, R2, R5, R9 ;  /* 0x0000000502057224 */ /* 0x000fe200078e0209 */
[----:B0-----:R-:W-:Y:S02]  /*05b0*/  ISETP.NE.AND P0, PT, R25, RZ, PT ;  /* 0x000000ff1900720c */ /* 0x001fe40003f05270 */
[----:B------:R-:W-:Y:S01]  /*05c0*/  MOV R15, R4 ;  /* 0x00000004000f7202 */ /* 0x000fe20000000f00 */
[----:B---3--:R-:W-:Y:S01]  /*05d0*/  IMAD R36, R5, UR4, RZ ;  /* 0x0000000405247c24 */ /* 0x008fe2000f8e02ff */
[----:B------:R-:W-:Y:S02]  /*05e0*/  IADD3 R4, PT, PT, -R9, RZ, RZ ;  /* 0x000000ff09047210 */ /* 0x000fe40007ffe1ff */
[----:B------:R-:W-:Y:S02]  /*05f0*/  @!P1 IADD3 R15, PT, PT, -R15, RZ, RZ ;  /* 0x000000ff0f0f9210 */ /* 0x000fe40007ffe1ff */
[----:B------:R-:W-:Y:S01]  /*0600*/  @!P2 LOP3.LUT R15, RZ, R0, RZ, 0x33, !PT ;  /* 0x00000000ff0fa212 */ /* 0x000fe200078e33ff */
[----:B------:R-:W-:-:S03]  /*0610*/  IMAD R4, R3, R4, R38 ;  /* 0x0000000403047224 */ /* 0x000fc600078e0226 */
[----:B------:R-:W-:Y:S01]  /*0620*/  IADD3 R7, PT, PT, -R15, RZ, RZ ;  /* 0x000000ff0f077210 */ /* 0x000fe20007ffe1ff */
[----:B-1----:R-:W-:-:S04]  /*0630*/  IMAD R37, R4, UR5, RZ ;  /* 0x0000000504257c24 */ /* 0x002fc8000f8e02ff */
[----:B------:R-:W-:Y:S01]  /*0640*/  IMAD R2, R0, R7, R11 ;  /* 0x0000000700027224 */ /* 0x000fe200078e020b */
[----:B----4-:R-:W-:Y:S06]  /*0650*/  @!P0 BRA `(.L_x_0) ;  /* 0x0000001000248947 */ /* 0x010fec0003800000 */
[----:B------:R-:W0:Y:S01]  /*0660*/  LDCU UR4, c[0x0][0x384] ;  /* 0x00007080ff0477ac */ /* 0x000e220008000800 */
[----:B------:R-:W1:Y:S01]  /*0670*/  LDCU UR5, c[0x0][0x398] ;  /* 0x00007300ff0577ac */ /* 0x000e620008000800 */
[----:B0-----:R-:W-:-:S04]  /*0680*/  UISETP.NE.AND UP0, UPT, UR4, URZ, UPT ;  /* 0x000000ff0400728c */ /* 0x001fc8000bf05270 */
[----:B-1----:R-:W-:-:S09]  /*0690*/  UISETP.EQ.OR UP0, UPT, UR5, URZ, !UP0 ;  /* 0x000000ff0500728c */ /* 0x002fd2000c702670 */
[----:B------:R-:W-:Y:S05]  /*06a0*/  BRA.U UP0, `(.L_x_0) ;  /* 0x0000001100107547 */ /* 0x000fea000b800000 */
[----:B------:R-:W0:Y:S01]  /*06b0*/  LDC R0, c[0x0][0x38c] ;  /* 0x0000e300ff007b82 */ /* 0x000e220000000800 */
[----:B------:R-:W1:Y:S01]  /*06c0*/  LDCU UR6, c[0x0][0x390] ;  /* 0x00007200ff0677ac */ /* 0x000e620008000800 */
[----:B------:R-:W-:Y:S01]  /*06d0*/  IMAD R35, R15, UR4, RZ ;  /* 0x000000040f237c24 */ /* 0x000fe2000f8e02ff */
[----:B------:R-:W-:Y:S01]  /*06e0*/  MOV R48, RZ ;  /* 0x000000ff00307202 */ /* 0x000fe20000000f00 */
[C---:B------:R-:W-:Y:S01]  /*06f0*/  IMAD R34, R2.reuse, UR4, RZ ;  /* 0x0000000402227c24 */ /* 0x040fe2000f8e02ff */
[----:B------:R-:W-:Y:S01]  /*0700*/  ULOP3.LUT UR7, UR4, 0xfffffff8, URZ, 0xc0, !UPT ;  /* 0xfffffff804077892 */ /* 0x000fe2000f8ec0ff */
[-C--:B------:R-:W-:Y:S01]  /*0710*/  IMAD R27, R2, R25.reuse, RZ ;  /* 0x00000019021b7224 */ /* 0x080fe200078e02ff */
[----:B------:R-:W-:Y:S01]  /*0720*/  IADD3 R23, PT, PT, R35, 0x2, RZ ;  /* 0x0000000223177810 */ /* 0x000fe20007ffe0ff */
[----:B------:R-:W-:Y:S01]  /*0730*/  IMAD R26, R25, UR5, RZ ;  /* 0x00000005191a7c24 */ /* 0x000fe2000f8e02ff */
[C---:B------:R-:W-:Y:S01]  /*0740*/  IADD3 R5, PT, PT, R35.reuse, 0x3, RZ ;  /* 0x0000000323057810 */ /* 0x040fe20007ffe0ff */
[----:B------:R-:W-:Y:S01]  /*0750*/  IMAD R25, R34, R25, R25 ;  /* 0x0000001922197224 */ /* 0x000fe200078e0219 */
[----:B------:R-:W-:-:S02]  /*0760*/  IADD3 R21, PT, PT, R35, 0x4, RZ ;  /* 0x0000000423157810 */ /* 0x000fc40007ffe0ff */
[C---:B------:R-:W-:Y:S02]  /*0770*/  IADD3 R7, PT, PT, R35.reuse, 0x5, RZ ;  /* 0x0000000523077810 */ /* 0x040fe40007ffe0ff */
[C---:B------:R-:W-:Y:S02]  /*0780*/  IADD3 R19, PT, PT, R35.reuse, 0x6, RZ ;  /* 0x0000000623137810 */ /* 0x040fe40007ffe0ff */
[C---:B------:R-:W-:Y:S02]  /*0790*/  IADD3 R9, PT, PT, R35.reuse, 0x7, RZ ;  /* 0x0000000723097810 */ /* 0x040fe40007ffe0ff */
[----:B------:R-:W-:Y:S01]  /*07a0*/  IADD3 R24, PT, PT, R34, 0x7, RZ ;  /* 0x0000000722187810 */ /* 0x000fe20007ffe0ff */
[-C--:B0-----:R-:W-:Y:S02]  /*07b0*/  IMAD R3, R35, R0.reuse, R0 ;  /* 0x0000000023037224 */ /* 0x081fe400078e0200 */
[-C--:B------:R-:W-:Y:S02]  /*07c0*/  IMAD R15, R15, R0.reuse, RZ ;  /* 0x000000000f0f7224 */ /* 0x080fe400078e02ff */
[-CC-:B------:R-:W-:Y:S01]  /*07d0*/  IMAD R23, R23, R0.reuse, R36.reuse ;  /* 0x0000000017177224 */ /* 0x180fe200078e0224 */
[----:B------:R-:W-:Y:S01]  /*07e0*/  IADD3 R16, PT, PT, R36, R3, RZ ;  /* 0x0000000324107210 */ /* 0x000fe20007ffe0ff */
[----:B------:R-:W-:-:S02]  /*07f0*/  IMAD R22, R5, R0, R36 ;  /* 0x0000000005167224 */ /* 0x000fc400078e0224 */
[-CC-:B------:R-:W-:Y:S02]  /*0800*/  IMAD R21, R21, R0.reuse, R36.reuse ;  /* 0x0000000015157224 */ /* 0x180fe400078e0224 */
[-CC-:B------:R-:W-:Y:S02]  /*0810*/  IMAD R20, R7, R0.reuse, R36.reuse ;  /* 0x0000000007147224 */ /* 0x180fe400078e0224 */
[-CC-:B------:R-:W-:Y:S02]  /*0820*/  IMAD R19, R19, R0.reuse, R36.reuse ;  /* 0x0000000013137224 */ /* 0x180fe400078e0224 */
[--C-:B------:R-:W-:Y:S02]  /*0830*/  IMAD R18, R9, R0, R36.reuse ;  /* 0x0000000009127224 */ /* 0x100fe400078e0224 */
[----:B-1----:R-:W-:Y:S02]  /*0840*/  IMAD R17, R0, UR6, RZ ;  /* 0x0000000600117c24 */ /* 0x002fe4000f8e02ff */
[----:B------:R-:W-:Y:S01]  /*0850*/  IMAD R15, R15, UR4, R36 ;  /* 0x000000040f0f7c24 */ /* 0x000fe2000f8e0224 */
[----:B------:R-:W-:-:S06]  /*0860*/  UMOV UR4, URZ ;  /* 0x000000ff00047c82 */ /* 0x000fcc0008000000 */
.L_x_7:
[----:B------:R-:W0:Y:S01]  /*0870*/  LDC R40, c[0x0][0x384] ;  /* 0x0000e100ff287b82 */ /* 0x000e220000000800 */
[----:B------:R-:W1:Y:S01]  /*0880*/  LDCU UR5, c[0x0][0x390] ;  /* 0x00007200ff0577ac */ /* 0x000e620008000800 */
[----:B------:R-:W-:Y:S02]  /*0890*/  IADD3 R0, PT, PT, R16, UR4, RZ ;  /* 0x0000000410007c10 */ /* 0x000fe4000fffe0ff */
[----:B------:R-:W-:Y:S02]  /*08a0*/  IADD3 R2, PT, PT, R22, UR4, RZ ;  /* 0x0000000416027c10 */ /* 0x000fe4000fffe0ff */
[----:B------:R-:W-:Y:S02]  /*08b0*/  IADD3 R4, PT, PT, R20, UR4, RZ ;  /* 0x0000000414047c10 */ /* 0x000fe4000fffe0ff */
[----:B------:R-:W-:Y:S02]  /*08c0*/  IADD3 R8, PT, PT, R23, UR4, RZ ;  /* 0x0000000417087c10 */ /* 0x000fe4000fffe0ff */
[----:B------:R-:W-:-:S02]  /*08d0*/  IADD3 R6, PT, PT, R21, UR4, RZ ;  /* 0x0000000415067c10 */ /* 0x000fc4000fffe0ff */
[----:B------:R-:W-:Y:S02]  /*08e0*/  IADD3 R28, PT, PT, R19, UR4, RZ ;  /* 0x00000004131c7c10 */ /* 0x000fe4000fffe0ff */
[----:B------:R-:W-:Y:S02]  /*08f0*/  IADD3 R30, PT, PT, R18, UR4, RZ ;  /* 0x00000004121e7c10 */ /* 0x000fe4000fffe0ff */
[----:B------:R-:W-:Y:S02]  /*0900*/  IADD3 R32, PT, PT, R15, UR4, RZ ;  /* 0x000000040f207c10 */ /* 0x000fe4000fffe0ff */
[----:B------:R-:W-:Y:S01]  /*0910*/  IADD3 R14, PT, PT, R34, 0x6, RZ ;  /* 0x00000006220e7810 */ /* 0x000fe20007ffe0ff */
[--C-:B-1----:R-:W-:Y:S01]  /*0920*/  IMAD R9, R0, UR5, R37.reuse ;  /* 0x0000000500097c24 */ /* 0x102fe2000f8e0225 */
[----:B------:R-:W-:Y:S01]  /*0930*/  IADD3 R13, PT, PT, R34, 0x2, RZ ;  /* 0x00000002220d7810 */ /* 0x000fe20007ffe0ff */
[--C-:B------:R-:W-:Y:S01]  /*0940*/  IMAD R7, R2, UR5, R37.reuse ;  /* 0x0000000502077c24 */ /* 0x100fe2000f8e0225 */
[----:B------:R-:W-:Y:S01]  /*0950*/  IADD3 R12, PT, PT, R34, 0x3, RZ ;  /* 0x00000003220c7810 */ /* 0x000fe20007ffe0ff */
[--C-:B------:R-:W-:Y:S01]  /*0960*/  IMAD R5, R4, UR5, R37.reuse ;  /* 0x0000000504057c24 */ /* 0x100fe2000f8e0225 */
[C---:B------:R-:W-:Y:S01]  /*0970*/  IADD3 R11, PT, PT, R34.reuse, 0x4, RZ ;  /* 0x00000004220b7810 */ /* 0x040fe20007ffe0ff */
[----:B0-----:R-:W-:Y:S01]  /*0980*/  IMAD R0, R27, R40, UR4 ;  /* 0x000000041b007e24 */ /* 0x001fe2000f8e0228 */
[----:B------:R-:W-:Y:S01]  /*0990*/  IADD3 R10, PT, PT, R34, 0x5, RZ ;  /* 0x00000005220a7810 */ /* 0x000fe20007ffe0ff */
[----:B------:R-:W-:-:S02]  /*09a0*/  IMAD R8, R8, UR5, R37 ;  /* 0x0000000508087c24 */ /* 0x000fc4000f8e0225 */
[--C-:B------:R-:W-:Y:S02]  /*09b0*/  IMAD R6, R6, UR5, R37.reuse ;  /* 0x0000000506067c24 */ /* 0x100fe4000f8e0225 */
[--C-:B------:R-:W-:Y:S02]  /*09c0*/  IMAD R4, R28, UR5, R37.reuse ;  /* 0x000000051c047c24 */ /* 0x100fe4000f8e0225 */
[--C-:B------:R-:W-:Y:S02]  /*09d0*/  IMAD R3, R30, UR5, R37.reuse ;  /* 0x000000051e037c24 */ /* 0x100fe4000f8e0225 */
[----:B------:R-:W-:Y:S01]  /*09e0*/  IMAD R2, R32, UR5, R37 ;  /* 0x0000000520027c24 */ /* 0x000fe2000f8e0225 */
[----:B------:R-:W-:-:S06]  /*09f0*/  UMOV UR5, URZ ;  /* 0x000000ff00057c82 */ /* 0x000fcc0008000000 */
.L_x_6:
[----:B------:R-:W0:Y:S02]  /*0a00*/  LDCU UR6, c[0x0][0x384] ;  /* 0x00007080ff0677ac */ /* 0x000e240008000800 */
[----:B0-----:R-:W-:-:S03]  /*0a10*/  UISETP.GE.U32.AND UP0, UPT, UR6, 0x8, UPT ;  /* 0x000000080600788c */ /* 0x001fc6000bf06070 */
[----:B------:R-:W-:-:S06]  /*0a20*/  UMOV UR6, URZ ;  /* 0x000000ff00067c82 */ /* 0x000fcc0008000000 */
[----:B------:R-:W-:Y:S05]  /*0a30*/  BRA.U !UP0, `(.L_x_1) ;  /* 0x0000000508607547 */ /* 0x000fea000b800000 */
[----:B------:R-:W0:Y:S01]  /*0a40*/  LDC R29, c[0x0][0x394] ;  /* 0x0000e500ff1d7b82 */ /* 0x000e220000000800 */
[----:B------:R-:W-:Y:S01]  /*0a50*/  IADD3 R50, PT, PT, R25, UR4, RZ ;  /* 0x0000000419327c10 */ /* 0x000fe2000fffe0ff */
[----:B------:R-:W-:Y:S01]  /*0a60*/  UIADD3 UR6, UPT, UPT, -UR7, URZ, URZ ;  /* 0x000000ff07067290 */ /* 0x000fe2000fffe1ff */
[----:B------:R-:W-:Y:S02]  /*0a70*/  IADD3 R40, PT, PT, R9, UR5, RZ ;  /* 0x0000000509287c10 */ /* 0x000fe4000fffe0ff */
[----:B------:R-:W-:Y:S02]  /*0a80*/  IADD3 R39, PT, PT, R8, UR5, RZ ;  /* 0x0000000508277c10 */ /* 0x000fe4000fffe0ff */
[----:B------:R-:W-:Y:S01]  /*0a90*/  IADD3 R41, PT, PT, R7, UR5, RZ ;  /* 0x0000000507297c10 */ /* 0x000fe2000fffe0ff */
[----:B------:R-:W1:Y:S01]  /*0aa0*/  LDC R61, c[0x0][0x398] ;  /* 0x0000e600ff3d7b82 */ /* 0x000e620000000800 */
[----:B------:R-:W-:Y:S02]  /*0ab0*/  IADD3 R42, PT, PT, R6, UR5, RZ ;  /* 0x00000005062a7c10 */ /* 0x000fe4000fffe0ff */
[----:B------:R-:W-:-:S02]  /*0ac0*/  IADD3 R43, PT, PT, R5, UR5, RZ ;  /* 0x00000005052b7c10 */ /* 0x000fc4000fffe0ff */
[----:B------:R-:W-:Y:S02]  /*0ad0*/  IADD3 R44, PT, PT, R4, UR5, RZ ;  /* 0x00000005042c7c10 */ /* 0x000fe4000fffe0ff */
[----:B------:R-:W-:Y:S02]  /*0ae0*/  IADD3 R45, PT, PT, R3, UR5, RZ ;  /* 0x00000005032d7c10 */ /* 0x000fe4000fffe0ff */
[----:B------:R-:W-:Y:S01]  /*0af0*/  IADD3 R46, PT, PT, R2, UR5, RZ ;  /* 0x00000005022e7c10 */ /* 0x000fe2000fffe0ff */
[-C--:B0-----:R-:W-:Y:S02]  /*0b00*/  IMAD R28, R12, R29.reuse, UR4 ;  /* 0x000000040c1c7e24 */ /* 0x081fe4000f8e021d */
[-C--:B------:R-:W-:Y:S02]  /*0b10*/  IMAD R30, R13, R29.reuse, UR4 ;  /* 0x000000040d1e7e24 */ /* 0x080fe4000f8e021d */
[-C--:B------:R-:W-:Y:S02]  /*0b20*/  IMAD R32, R11, R29.reuse, UR4 ;  /* 0x000000040b207e24 */ /* 0x080fe4000f8e021d */
[----:B------:R-:W-:-:S02]  /*0b30*/  IMAD R52, R10, R29, UR4 ;  /* 0x000000040a347e24 */ /* 0x000fc4000f8e021d */
[-C--:B------:R-:W-:Y:S02]  /*0b40*/  IMAD R54, R14, R29.reuse, UR4 ;  /* 0x000000040e367e24 */ /* 0x080fe4000f8e021d */
[----:B------:R-:W-:Y:S02]  /*0b50*/  IMAD R56, R24, R29, UR4 ;  /* 0x0000000418387e24 */ /* 0x000fe4000f8e021d */
[-C--:B-1----:R-:W-:Y:S02]  /*0b60*/  IMAD R47, R50, R61.reuse, UR5 ;  /* 0x00000005322f7e24 */ /* 0x082fe4000f8e023d */
[-C--:B------:R-:W-:Y:S02]  /*0b70*/  IMAD R49, R30, R61.reuse, UR5 ;  /* 0x000000051e317e24 */ /* 0x080fe4000f8e023d */
[-C--:B------:R-:W-:Y:S02]  /*0b80*/  IMAD R51, R28, R61.reuse, UR5 ;  /* 0x000000051c337e24 */ /* 0x080fe4000f8e023d */
[----:B------:R-:W-:-:S02]  /*0b90*/  IMAD R53, R32, R61, UR5 ;  /* 0x0000000520357e24 */ /* 0x000fc4000f8e023d */
[-C--:B------:R-:W-:Y:S02]  /*0ba0*/  IMAD R55, R52, R61.reuse, UR5 ;  /* 0x0000000534377e24 */ /* 0x080fe4000f8e023d */
[-C--:B------:R-:W-:Y:S02]  /*0bb0*/  IMAD R57, R54, R61.reuse, UR5 ;  /* 0x0000000536397e24 */ /* 0x080fe4000f8e023d */
[-C--:B------:R-:W-:Y:S02]  /*0bc0*/  IMAD R59, R56, R61.reuse, UR5 ;  /* 0x00000005383b7e24 */ /* 0x080fe4000f8e023d */
[----:B------:R-:W-:-:S07]  /*0bd0*/  IMAD R61, R0, R61, UR5 ;  /* 0x00000005003d7e24 */ /* 0x000fce000f8e023d */
.L_x_2:
[----:B------:R-:W0:Y:S08]  /*0be0*/  LDC.64 R28, c[0x0][0x3b0] ;  /* 0x0000ec00ff1c7b82 */ /* 0x000e300000000a00 */
[----:B------:R-:W1:Y:S01]  /*0bf0*/  LDC.64 R30, c[0x0][0x3b8] ;  /* 0x0000ee00ff1e7b82 */ /* 0x000e620000000a00 */
[----:B0-----:R-:W-:-:S05]  /*0c00*/  IMAD.WIDE.U32 R32, R46, 0x4, R28 ;  /* 0x000000042e207825 */ /* 0x001fca00078e001c */
[----:B------:R1:W2:Y:S02]  /*0c10*/  LDG.E R50, desc[UR12][R32.64] ;  /* 0x0000000c20327981 */ /* 0x0002a4000c1e1900 */
[----:B-1----:R-:W-:-:S05]  /*0c20*/  IMAD.WIDE.U32 R32, R61, 0x4, R30 ;  /* 0x000000043d207825 */ /* 0x002fca00078e001e */
[----:B------:R0:W2:Y:S02]  /*0c30*/  LDG.E R52, desc[UR12][R32.64] ;  /* 0x0000000c20347981 */ /* 0x0000a4000c1e1900 */
[----:B0-----:R-:W-:-:S04]  /*0c40*/  IMAD.WIDE.U32 R32, R40, 0x4, R28 ;  /* 0x0000000428207825 */ /* 0x001fc800078e001c */
[----:B--2---:R-:W-:Y:S02]  /*0c50*/  FFMA R48, R50, R52, R48 ;  /* 0x0000003432307223 */ /* 0x004fe40000000030 */
[----:B------:R0:W2:Y:S02]  /*0c60*/  LDG.E R50, desc[UR12][R32.64] ;  /* 0x0000000c20327981 */ /* 0x0000a4000c1e1900 */
[----:B0-----:R-:W-:-:S05]  /*0c70*/  IMAD.WIDE.U32 R32, R39, 0x4, R28 ;  /* 0x0000000427207825 */ /* 0x001fca00078e001c */
[----:B------:R0:W3:Y:S02]  /*0c80*/  LDG.E R52, desc[UR12][R32.64] ;  /* 0x0000000c20347981 */ /* 0x0000e4000c1e1900 */
[----:B0-----:R-:W-:-:S05]  /*0c90*/  IMAD.WIDE.U32 R32, R47, 0x4, R30 ;  /* 0x000000042f207825 */ /* 0x001fca00078e001e */
[----:B------:R0:W2:Y:S02]  /*0ca0*/  LDG.E R54, desc[UR12][R32.64] ;  /* 0x0000000c20367981 */ /* 0x0000a4000c1e1900 */
[----:B0-----:R-:W-:-:S05]  /*0cb0*/  IMAD.WIDE.U32 R32, R49, 0x4, R30 ;  /* 0x0000000431207825 */ /* 0x001fca00078e001e */
[----:B------:R0:W3:Y:S02]  /*0cc0*/  LDG.E R56, desc[UR12][R32.64] ;  /* 0x0000000c20387981 */ /* 0x0000e4000c1e1900 */
[----:B0-----:R-:W-:-:S04]  /*0cd0*/  IMAD.WIDE.U32 R32, R41, 0x4, R28 ;  /* 0x0000000429207825 */ /* 0x001fc800078e001c */
[----:B--2---:R-:W-:Y:S02]  /*0ce0*/  FFMA R48, R50, R54, R48 ;  /* 0x0000003632307223 */ /* 0x004fe40000000030 */
[----:B------:R0:W2:Y:S02]  /*0cf0*/  LDG.E R50, desc[UR12][R32.64] ;  /* 0x0000000c20327981 */ /* 0x0000a4000c1e1900 */
[----:B0-----:R-:W-:-:S04]  /*0d00*/  IMAD.WIDE.U32 R32, R42, 0x4, R28 ;  /* 0x000000042a207825 */ /* 0x001fc800078e001c */
[----:B---3--:R-:W-:Y:S02]  /*0d10*/  FFMA R48, R52, R56, R48 ;  /* 0x0000003834307223 */ /* 0x008fe40000000030 */
[----:B------:R0:W3:Y:S02]  /*0d20*/  LDG.E R52, desc[UR12][R32.64] ;  /* 0x0000000c20347981 */ /* 0x0000e4000c1e1900 */
[----:B0-----:R-:W-:-:S05]  /*0d30*/  IMAD.WIDE.U32 R32, R51, 0x4, R30 ;  /* 0x0000000433207825 */ /* 0x001fca00078e001e */
[----:B------:R0:W2:Y:S02]  /*0d40*/  LDG.E R54, desc[UR12][R32.64] ;  /* 0x0000000c20367981 */ /* 0x0000a4000c1e1900 */
[----:B0-----:R-:W-:-:S05]  /*0d50*/  IMAD.WIDE.U32 R32, R53, 0x4, R30 ;  /* 0x0000000435207825 */ /* 0x001fca00078e001e */
[----:B------:R0:W3:Y:S02]  /*0d60*/  LDG.E R56, desc[UR12][R32.64] ;  /* 0x0000000c20387981 */ /* 0x0000e4000c1e1900 */
[----:B0-----:R-:W-:-:S04]  /*0d70*/  IMAD.WIDE.U32 R32, R43, 0x4, R28 ;  /* 0x000000042b207825 */ /* 0x001fc800078e001c */
[----:B--2---:R-:W-:-:S04]  /*0d80*/  FFMA R48, R50, R54, R48 ;  /* 0x0000003632307223 */ /* 0x004fc80000000030 */
[----:B---3--:R-:W-:Y:S02]  /*0d90*/  FFMA R48, R52, R56, R48 ;  /* 0x0000003834307223 */ /* 0x008fe40000000030 */
[----:B------:R0:W2:Y:S02]  /*0da0*/  LDG.E R52, desc[UR12][R32.64] ;  /* 0x0000000c20347981 */ /* 0x0000a4000c1e1900 */
[----:B0-----:R-:W-:-:S05]  /*0db0*/  IMAD.WIDE.U32 R32, R44, 0x4, R28 ;  /* 0x000000042c207825 */ /* 0x001fca00078e001c */
[----:B------:R0:W3:Y:S01]  /*0dc0*/  LDG.E R50, desc[UR12][R32.64] ;  /* 0x0000000c20327981 */ /* 0x0000e2000c1e1900 */
[----:B------:R-:W-:-:S06]  /*0dd0*/  IMAD.WIDE.U32 R28, R45, 0x4, R28 ;  /* 0x000000042d1c7825 */ /* 0x000fcc00078e001c */
[----:B------:R-:W4:Y:S01]  /*0de0*/  LDG.E R29, desc[UR12][R28.64] ;  /* 0x0000000c1c1d7981 */ /* 0x000f22000c1e1900 */
[----:B0-----:R-:W-:-:S05]  /*0df0*/  IMAD.WIDE.U32 R32, R55, 0x4, R30 ;  /* 0x0000000437207825 */ /* 0x001fca00078e001e */
[----:B------:R0:W2:Y:S02]  /*0e00*/  LDG.E R54, desc[UR12][R32.64] ;  /* 0x0000000c20367981 */ /* 0x0000a4000c1e1900 */
[----:B0-----:R-:W-:-:S04]  /*0e10*/  IMAD.WIDE.U32 R32, R57, 0x4, R30 ;  /* 0x0000000439207825 */ /* 0x001fc800078e001e */
[----:B------:R-:W-:Y:S01]  /*0e20*/  IMAD.WIDE.U32 R30, R59, 0x4, R30 ;  /* 0x000000043b1e7825 */ /* 0x000fe200078e001e */
[----:B------:R-:W3:Y:S05]  /*0e30*/  LDG.E R56, desc[UR12][R32.64] ;  /* 0x0000000c20387981 */ /* 0x000eea000c1e1900 */
[----:B------:R-:W4:Y:S01]  /*0e40*/  LDG.E R30, desc[UR12][R30.64] ;  /* 0x0000000c1e1e7981 */ /* 0x000f22000c1e1900 */
[----:B------:R-:W-:-:S04]  /*0e50*/  UIADD3 UR6, UPT, UPT, UR6, 0x8, URZ ;  /* 0x0000000806067890 */ /* 0x000fc8000fffe0ff */
[----:B------:R-:W-:Y:S01]  /*0e60*/  UISETP.NE.AND UP0, UPT, UR6, URZ, UPT ;  /* 0x000000ff0600728c */ /* 0x000fe2000bf05270 */
[C---:B------:R-:W-:Y:S02]  /*0e70*/  LEA R40, R17.reuse, R40, 0x3 ;  /* 0x0000002811287211 */ /* 0x040fe400078e18ff */
[C---:B------:R-:W-:Y:S02]  /*0e80*/  LEA R39, R17.reuse, R39, 0x3 ;  /* 0x0000002711277211 */ /* 0x040fe400078e18ff */
[C---:B------:R-:W-:Y:S02]  /*0e90*/  LEA R41, R17.reuse, R41, 0x3 ;  /* 0x0000002911297211 */ /* 0x040fe400078e18ff */
[C---:B------:R-:W-:Y:S02]  /*0ea0*/  LEA R42, R17.reuse, R42, 0x3 ;  /* 0x0000002a112a7211 */ /* 0x040fe400078e18ff */
[C---:B------:R-:W-:Y:S02]  /*0eb0*/  LEA R43, R17.reuse, R43, 0x3 ;  /* 0x0000002b112b7211 */ /* 0x040fe400078e18ff */
[----:B------:R-:W-:-:S02]  /*0ec0*/  LEA R44, R17, R44, 0x3 ;  /* 0x0000002c112c7211 */ /* 0x000fc400078e18ff */
[C---:B------:R-:W-:Y:S02]  /*0ed0*/  LEA R45, R17.reuse, R45, 0x3 ;  /* 0x0000002d112d7211 */ /* 0x040fe400078e18ff */
[----:B------:R-:W-:Y:S02]  /*0ee0*/  LEA R46, R17, R46, 0x3 ;  /* 0x0000002e112e7211 */ /* 0x000fe400078e18ff */
[C---:B------:R-:W-:Y:S02]  /*0ef0*/  LEA R47, R26.reuse, R47, 0x3 ;  /* 0x0000002f1a2f7211 */ /* 0x040fe400078e18ff */
[C---:B------:R-:W-:Y:S02]  /*0f00*/  LEA R49, R26.reuse, R49, 0x3 ;  /* 0x000000311a317211 */ /* 0x040fe400078e18ff */
[C---:B------:R-:W-:Y:S02]  /*0f10*/  LEA R51, R26.reuse, R51, 0x3 ;  /* 0x000000331a337211 */ /* 0x040fe400078e18ff */
[----:B------:R-:W-:-:S02]  /*0f20*/  LEA R53, R26, R53, 0x3 ;  /* 0x000000351a357211 */ /* 0x000fc400078e18ff */
[C---:B------:R-:W-:Y:S02]  /*0f30*/  LEA R55, R26.reuse, R55, 0x3 ;  /* 0x000000371a377211 */ /* 0x040fe400078e18ff */
[C---:B------:R-:W-:Y:S02]  /*0f40*/  LEA R57, R26.reuse, R57, 0x3 ;  /* 0x000000391a397211 */ /* 0x040fe400078e18ff */
[C---:B------:R-:W-:Y:S02]  /*0f50*/  LEA R59, R26.reuse, R59, 0x3 ;  /* 0x0000003b1a3b7211 */ /* 0x040fe400078e18ff */
[----:B------:R-:W-:Y:S01]  /*0f60*/  LEA R61, R26, R61, 0x3 ;  /* 0x0000003d1a3d7211 */ /* 0x000fe200078e18ff */
[----:B--2---:R-:W-:-:S04]  /*0f70*/  FFMA R48, R52, R54, R48 ;  /* 0x0000003634307223 */ /* 0x004fc80000000030 */
[----:B---3--:R-:W-:-:S04]  /*0f80*/  FFMA R48, R50, R56, R48 ;  /* 0x0000003832307223 */ /* 0x008fc80000000030 */
[----:B----4-:R-:W-:Y:S01]  /*0f90*/  FFMA R48, R29, R30, R48 ;  /* 0x0000001e1d307223 */ /* 0x010fe20000000030 */
[----:B------:R-:W-:Y:S06]  /*0fa0*/  BRA.U UP0, `(.L_x_2) ;  /* 0xfffffffd000c7547 */ /* 0x000fec000b83ffff */
[----:B------:R-:W-:-:S05]  /*0fb0*/  UMOV UR6, UR7 ;  /* 0x0000000700067c82 */ /* 0x000fca0008000000 */
.L_x_1:
[----:B------:R-:W0:Y:S02]  /*0fc0*/  LDCU UR8, c[0x0][0x384] ;  /* 0x00007080ff0877ac */ /* 0x000e240008000800 */
[----:B0-----:R-:W-:-:S04]  /*0fd0*/  ULOP3.LUT UR9, UR8, 0x7, URZ, 0xc0, !UPT ;  /* 0x0000000708097892 */ /* 0x001fc8000f8ec0ff */
[----:B------:R-:W-:-:S09]  /*0fe0*/  UISETP.NE.AND UP0, UPT, UR9, URZ, UPT ;  /* 0x000000ff0900728c */ /* 0x000fd2000bf05270 */
[----:B------:R-:W-:Y:S05]  /*0ff0*/  BRA.U !UP0, `(.L_x_3) ;  /* 0x00000005089c7547 */ /* 0x000fea000b800000 */
[----:B------:R-:W-:Y:S02]  /*1000*/  ULOP3.LUT UR10, UR8, 0x3, URZ, 0xc0, !UPT ;  /* 0x00000003080a7892 */ /* 0x000fe4000f8ec0ff */
[----:B------:R-:W-:Y:S02]  /*1010*/  UIADD3 UR8, UPT, UPT, UR9, -0x1, URZ ;  /* 0xffffffff09087890 */ /* 0x000fe4000fffe0ff */
[----:B------:R-:W-:Y:S02]  /*1020*/  UISETP.NE.AND UP1, UPT, UR10, URZ, UPT ;  /* 0x000000ff0a00728c */ /* 0x000fe4000bf25270 */
[----:B------:R-:W-:-:S09]  /*1030*/  UISETP.GE.U32.AND UP0, UPT, UR8, 0x3, UPT ;  /* 0x000000030800788c */ /* 0x000fd2000bf06070 */
[----:B------:R-:W-:Y:S05]  /*1040*/  BRA.U !UP0, `(.L_x_4) ;  /* 0x0000000108b87547 */ /* 0x000fea000b800000 */
[----:B------:R-:W0:Y:S01]  /*1050*/  LDCU UR8, c[0x0][0x38c] ;  /* 0x00007180ff0877ac */ /* 0x000e220008000800 */
[----:B------:R-:W1:Y:S01]  /*1060*/  LDC.64 R28, c[0x0][0x390] ;  /* 0x0000e400ff1c7b82 */ /* 0x000e620000000a00 */
[----:B------:R-:W-:Y:S02]  /*1070*/  IADD3 R41, PT, PT, R36, UR4, RZ ;  /* 0x0000000424297c10 */ /* 0x000fe4000fffe0ff */
[----:B------:R-:W-:Y:S02]  /*1080*/  IADD3 R40, PT, PT, R35, UR6, RZ ;  /* 0x0000000623287c10 */ /* 0x000fe4000fffe0ff */
[----:B------:R-:W-:-:S03]  /*1090*/  IADD3 R50, PT, PT, R37, UR5, RZ ;  /* 0x0000000525327c10 */ /* 0x000fc6000fffe0ff */
[----:B------:R-:W2:Y:S08]  /*10a0*/  LDC R39, c[0x0][0x398] ;  /* 0x0000e600ff277b82 */ /* 0x000eb00000000800 */
[----:B------:R-:W3:Y:S01]  /*10b0*/  LDC.64 R30, c[0x0][0x3b8] ;  /* 0x0000ee00ff1e7b82 */ /* 0x000ee20000000a00 */
[----:B0-----:R-:W-:Y:S01]  /*10c0*/  IMAD R41, R40, UR8, R41 ;  /* 0x0000000828297c24 */ /* 0x001fe2000f8e0229 */
[----:B------:R-:W-:-:S04]  /*10d0*/  IADD3 R40, PT, PT, R34, UR6, RZ ;  /* 0x0000000622287c10 */ /* 0x000fc8000fffe0ff */
[----:B------:R-:W-:Y:S02]  /*10e0*/  IADD3 R43, PT, PT, R41, UR8, RZ ;  /* 0x00000008292b7c10 */ /* 0x000fe4000fffe0ff */
[----:B------:R-:W0:Y:S01]  /*10f0*/  LDC.64 R32, c[0x0][0x3b0] ;  /* 0x0000ec00ff207b82 */ /* 0x000e220000000a00 */
[-C--:B-1----:R-:W-:Y:S01]  /*1100*/  IMAD R40, R40, R29.reuse, UR4 ;  /* 0x0000000428287e24 */ /* 0x082fe2000f8e021d */
[----:B------:R-:W-:Y:S01]  /*1110*/  IADD3 R49, PT, PT, R43, UR8, RZ ;  /* 0x000000082b317c10 */ /* 0x000fe2000fffe0ff */
[-CC-:B------:R-:W-:Y:S02]  /*1120*/  IMAD R45, R41, R28.reuse, R50.reuse ;  /* 0x0000001c292d7224 */ /* 0x180fe400078e0232 */
[-CC-:B------:R-:W-:Y:S01]  /*1130*/  IMAD R41, R43, R28.reuse, R50.reuse ;  /* 0x0000001c2b297224 */ /* 0x180fe200078e0232 */
[C---:B------:R-:W-:Y:S01]  /*1140*/  IADD3 R51, PT, PT, R49.reuse, UR8, RZ ;  /* 0x0000000831337c10 */ /* 0x040fe2000fffe0ff */
[----:B------:R-:W-:Y:S01]  /*1150*/  IMAD R53, R49, R28, R50 ;  /* 0x0000001c31357224 */ /* 0x000fe200078e0232 */
[C---:B------:R-:W-:Y:S01]  /*1160*/  IADD3 R42, PT, PT, R40.reuse, R29, RZ ;  /* 0x0000001d282a7210 */ /* 0x040fe20007ffe0ff */
[----:B--2---:R-:W-:-:S02]  /*1170*/  IMAD R47, R40, R39, UR5 ;  /* 0x00000005282f7e24 */ /* 0x004fc4000f8e0227 */
[----:B------:R-:W-:Y:S01]  /*1180*/  IMAD R51, R51, R28, R50 ;  /* 0x0000001c33337224 */ /* 0x000fe200078e0232 */
[C---:B------:R-:W-:Y:S01]  /*1190*/  IADD3 R28, PT, PT, R42.reuse, R29, RZ ;  /* 0x0000001d2a1c7210 */ /* 0x040fe20007ffe0ff */
[----:B------:R-:W-:Y:S02]  /*11a0*/  IMAD R43, R42, R39, UR5 ;  /* 0x000000052a2b7e24 */ /* 0x000fe4000f8e0227 */
[----:B---3--:R-:W-:Y:S01]  /*11b0*/  IMAD.WIDE.U32 R46, R47, 0x4, R30 ;  /* 0x000000042f2e7825 */ /* 0x008fe200078e001e */
[----:B------:R-:W-:-:S03]  /*11c0*/  IADD3 R50, PT, PT, R28, R29, RZ ;  /* 0x0000001d1c327210 */ /* 0x000fc60007ffe0ff */
[----:B------:R-:W-:Y:S02]  /*11d0*/  IMAD R55, R28, R39, UR5 ;  /* 0x000000051c377e24 */ /* 0x000fe4000f8e0227 */
[--C-:B0-----:R-:W-:Y:S01]  /*11e0*/  IMAD.WIDE.U32 R44, R45, 0x4, R32.reuse ;  /* 0x000000042d2c7825 */ /* 0x101fe200078e0020 */
[----:B------:R-:W2:Y:S03]  /*11f0*/  LDG.E R46, desc[UR12][R46.64] ;  /* 0x0000000c2e2e7981 */ /* 0x000ea6000c1e1900 */
[----:B------:R-:W-:Y:S01]  /*1200*/  IMAD.WIDE.U32 R40, R41, 0x4, R32 ;  /* 0x0000000429287825 */ /* 0x000fe200078e0020 */
[----:B------:R0:W2:Y:S03]  /*1210*/  LDG.E R49, desc[UR12][R44.64] ;  /* 0x0000000c2c317981 */ /* 0x0000a6000c1e1900 */
[----:B------:R-:W-:-:S02]  /*1220*/  IMAD.WIDE.U32 R42, R43, 0x4, R30 ;  /* 0x000000042b2a7825 */ /* 0x000fc400078e001e */
[----:B------:R-:W3:Y:S02]  /*1230*/  LDG.E R41, desc[UR12][R40.64] ;  /* 0x0000000c28297981 */ /* 0x000ee4000c1e1900 */
[----:B------:R-:W-:Y:S02]  /*1240*/  IMAD.WIDE.U32 R28, R53, 0x4, R32 ;  /* 0x00000004351c7825 */ /* 0x000fe400078e0020 */
[----:B------:R-:W3:Y:S02]  /*1250*/  LDG.E R42, desc[UR12][R42.64] ;  /* 0x0000000c2a2a7981 */ /* 0x000ee4000c1e1900 */
[----:B------:R-:W-:Y:S02]  /*1260*/  IMAD R39, R50, R39, UR5 ;  /* 0x0000000532277e24 */ /* 0x000fe4000f8e0227 */
[----:B0-----:R-:W-:Y:S01]  /*1270*/  IMAD.WIDE.U32 R44, R55, 0x4, R30 ;  /* 0x00000004372c7825 */ /* 0x001fe200078e001e */
[----:B------:R-:W4:Y:S03]  /*1280*/  LDG.E R28, desc[UR12][R28.64] ;  /* 0x0000000c1c1c7981 */ /* 0x000f26000c1e1900 */
[----:B------:R-:W-:-:S02]  /*1290*/  IMAD.WIDE.U32 R32, R51, 0x4, R32 ;  /* 0x0000000433207825 */ /* 0x000fc400078e0020 */
[----:B------:R-:W4:Y:S02]  /*12a0*/  LDG.E R44, desc[UR12][R44.64] ;  /* 0x0000000c2c2c7981 */ /* 0x000f24000c1e1900 */
[----:B------:R-:W-:Y:S02]  /*12b0*/  IMAD.WIDE.U32 R30, R39, 0x4, R30 ;  /* 0x00000004271e7825 */ /* 0x000fe400078e001e */
[----:B------:R-:W5:Y:S04]  /*12c0*/  LDG.E R32, desc[UR12][R32.64] ;  /* 0x0000000c20207981 */ /* 0x000f68000c1e1900 */
[----:B------:R-:W5:Y:S01]  /*12d0*/  LDG.E R30, desc[UR12][R30.64] ;  /* 0x0000000c1e1e7981 */ /* 0x000f62000c1e1900 */
[----:B------:R-:W-:Y:S01]  /*12e0*/  UIADD3 UR6, UPT, UPT, UR6, 0x4, URZ ;  /* 0x0000000406067890 */ /* 0x000fe2000fffe0ff */
[----:B--2---:R-:W-:-:S04]  /*12f0*/  FFMA R46, R49, R46, R48 ;  /* 0x0000002e312e7223 */ /* 0x004fc80000000030 */
[----:B---3--:R-:W-:-:S04]  /*1300*/  FFMA R41, R41, R42, R46 ;  /* 0x0000002a29297223 */ /* 0x008fc8000000002e */
[----:B----4-:R-:W-:-:S04]  /*1310*/  FFMA R41, R28, R44, R41 ;  /* 0x0000002c1c297223 */ /* 0x010fc80000000029 */
[----:B-----5:R-:W-:-:S07]  /*1320*/  FFMA R48, R32, R30, R41 ;  /* 0x0000001e20307223 */ /* 0x020fce0000000029 */
.L_x_4:
[----:B------:R-:W-:Y:S05]  /*1330*/  BRA.U !UP1, `(.L_x_3) ;  /* 0x0000000109cc7547 */ /* 0x000fea000b800000 */
[----:B------:R-:W0:Y:S01]  /*1340*/  LDCU UR8, c[0x0][0x384] ;  /* 0x00007080ff0877ac */ /* 0x000e220008000800 */
[----:B------:R-:W-:Y:S02]  /*1350*/  UISETP.NE.AND UP0, UPT, UR10, 0x1, UPT ;  /* 0x000000010a00788c */ /* 0x000fe4000bf05270 */
[----:B0-----:R-:W-:-:S07]  /*1360*/  ULOP3.LUT UP1, URZ, UR8, 0x1, URZ, 0xc0, !UPT ;  /* 0x0000000108ff7892 */ /* 0x001fce000f82c0ff */
[----:B------:R-:W-:Y:S05]  /*1370*/  BRA.U !UP0, `(.L_x_5) ;  /* 0x0000000108707547 */ /* 0x000fea000b800000 */
[----:B------:R-:W0:Y:S01]  /*1380*/  LDC.64 R28, c[0x0][0x390] ;  /* 0x0000e400ff1c7b82 */ /* 0x000e220000000a00 */
[----:B------:R-:W1:Y:S01]  /*1390*/  LDCU UR8, c[0x0][0x38c] ;  /* 0x00007180ff0877ac */ /* 0x000e620008000800 */
[----:B------:R-:W-:Y:S02]  /*13a0*/  IADD3 R33, PT, PT, R36, UR4, RZ ;  /* 0x0000000424217c10 */ /* 0x000fe4000fffe0ff */
[----:B------:R-:W-:Y:S02]  /*13b0*/  IADD3 R32, PT, PT, R35, UR6, RZ ;  /* 0x0000000623207c10 */ /* 0x000fe4000fffe0ff */
[----:B------:R-:W-:Y:S02]  /*13c0*/  IADD3 R42, PT, PT, R34, UR6, RZ ;  /* 0x00000006222a7c10 */ /* 0x000fe4000fffe0ff */
[----:B------:R-:W2:Y:S01]  /*13d0*/  LDC R39, c[0x0][0x398] ;  /* 0x0000e600ff277b82 */ /* 0x000ea20000000800 */
[----:B------:R-:W-:-:S07]  /*13e0*/  IADD3 R45, PT, PT, R37, UR5, RZ ;  /* 0x00000005252d7c10 */ /* 0x000fce000fffe0ff */
[----:B------:R-:W3:Y:S01]  /*13f0*/  LDC.64 R40, c[0x0][0x3b0] ;  /* 0x0000ec00ff287b82 */ /* 0x000ee20000000a00 */
[----:B-1----:R-:W-:-:S07]  /*1400*/  IMAD R33, R32, UR8, R33 ;  /* 0x0000000820217c24 */ /* 0x002fce000f8e0221 */
[----:B------:R-:W1:Y:S01]  /*1410*/  LDC.64 R30, c[0x0][0x3b8] ;  /* 0x0000ee00ff1e7b82 */ /* 0x000e620000000a00 */
[----:B0-----:R-:W-:Y:S01]  /*1420*/  IMAD R42, R42, R29, UR4 ;  /* 0x000000042a2a7e24 */ /* 0x001fe2000f8e021d */
[C---:B------:R-:W-:Y:S01]  /*1430*/  IADD3 R43, PT, PT, R33.reuse, UR8, RZ ;  /* 0x00000008212b7c10 */ /* 0x040fe2000fffe0ff */
[----:B------:R-:W-:-:S03]  /*1440*/  IMAD R33, R33, R28, R45 ;  /* 0x0000001c21217224 */ /* 0x000fc600078e022d */
[C---:B------:R-:W-:Y:S01]  /*1450*/  IADD3 R44, PT, PT, R42.reuse, R29, RZ ;  /* 0x0000001d2a2c7210 */ /* 0x040fe20007ffe0ff */
[----:B------:R-:W-:Y:S02]  /*1460*/  IMAD R43, R43, R28, R45 ;  /* 0x0000001c2b2b7224 */ /* 0x000fe400078e022d */
[-C--:B--2---:R-:W-:Y:S02]  /*1470*/  IMAD R29, R42, R39.reuse, UR5 ;  /* 0x000000052a1d7e24 */ /* 0x084fe4000f8e0227 */
[----:B------:R-:W-:Y:S02]  /*1480*/  IMAD R39, R44, R39, UR5 ;  /* 0x000000052c277e24 */ /* 0x000fe4000f8e0227 */
[----:B---3--:R-:W-:-:S04]  /*1490*/  IMAD.WIDE.U32 R32, R33, 0x4, R40 ;  /* 0x0000000421207825 */ /* 0x008fc800078e0028 */
[----:B------:R-:W-:Y:S02]  /*14a0*/  IMAD.WIDE.U32 R40, R43, 0x4, R40 ;  /* 0x000000042b287825 */ /* 0x000fe400078e0028 */
[----:B------:R-:W2:Y:S02]  /*14b0*/  LDG.E R33, desc[UR12][R32.64] ;  /* 0x0000000c20217981 */ /* 0x000ea4000c1e1900 */
[--C-:B-1----:R-:W-:Y:S02]  /*14c0*/  IMAD.WIDE.U32 R28, R29, 0x4, R30.reuse ;  /* 0x000000041d1c7825 */ /* 0x102fe400078e001e */
[----:B------:R-:W3:Y:S02]  /*14d0*/  LDG.E R41, desc[UR12][R40.64] ;  /* 0x0000000c28297981 */ /* 0x000ee4000c1e1900 */
[----:B------:R-:W-:Y:S02]  /*14e0*/  IMAD.WIDE.U32 R30, R39, 0x4, R30 ;  /* 0x00000004271e7825 */ /* 0x000fe400078e001e */
[----:B------:R-:W2:Y:S04]  /*14f0*/  LDG.E R28, desc[UR12][R28.64] ;  /* 0x0000000c1c1c7981 */ /* 0x000ea8000c1e1900 */
[----:B------:R-:W3:Y:S01]  /*1500*/  LDG.E R30, desc[UR12][R30.64] ;  /* 0x0000000c1e1e7981 */ /* 0x000ee2000c1e1900 */
[----:B------:R-:W-:Y:S01]  /*1510*/  UIADD3 UR6, UPT, UPT, UR6, 0x2, URZ ;  /* 0x0000000206067890 */ /* 0x000fe2000fffe0ff */
[----:B--2---:R-:W-:-:S04]  /*1520*/  FFMA R48, R33, R28, R48 ;  /* 0x0000001c21307223 */ /* 0x004fc80000000030 */
[----:B---3--:R-:W-:-:S07]  /*1530*/  FFMA R48, R41, R30, R48 ;  /* 0x0000001e29307223 */ /* 0x008fce0000000030 */
.L_x_5:
        /* <DEDUP_REMOVED lines=11> */
[----:B0-----:R-:W-:Y:S02]  /*15f0*/  IMAD R29, R40, R29, UR4 ;  /* 0x00000004281d7e24 */ /* 0x001fe4000f8e021d */
[----:B------:R-:W-:Y:S02]  /*1600*/  IMAD R39, R39, R28, R41 ;  /* 0x0000001c27277224 */ /* 0x000fe400078e0229 */
[----:B--2---:R-:W-:Y:S02]  /*1610*/  IMAD R29, R29, R42, UR5 ;  /* 0x000000051d1d7e24 */ /* 0x004fe4000f8e022a */
[----:B---3--:R-:W-:-:S06]  /*1620*/  IMAD.WIDE.U32 R32, R39, 0x4, R32 ;  /* 0x0000000427207825 */ /* 0x008fcc00078e0020 */
[----:B------:R-:W2:Y:S01]  /*1630*/  LDG.E R33, desc[UR12][R32.64] ;  /* 0x0000000c20217981 */ /* 0x000ea2000c1e1900 */
[----:B-1----:R-:W-:-:S06]  /*1640*/  IMAD.WIDE.U32 R30, R29, 0x4, R30 ;  /* 0x000000041d1e7825 */ /* 0x002fcc00078e001e */
[----:B------:R-:W2:Y:S02]  /*1650*/  LDG.E R30, desc[UR12][R30.64] ;  /* 0x0000000c1e1e7981 */ /* 0x000ea4000c1e1900 */
[----:B--2---:R-:W-:-:S07]  /*1660*/  FFMA R48, R33, R30, R48 ;  /* 0x0000001e21307223 */ /* 0x004fce0000000030 */
.L_x_3:
[----:B------:R-:W0:Y:S01]  /*1670*/  LDCU UR6, c[0x0][0x398] ;  /* 0x00007300ff0677ac */ /* 0x000e220008000800 */
[----:B------:R-:W-:-:S04]  /*1680*/  UIADD3 UR5, UPT, UPT, UR5, 0x1, URZ ;  /* 0x0000000105057890 */ /* 0x000fc8000fffe0ff */
[----:B0-----:R-:W-:-:S09]  /*1690*/  UISETP.NE.AND UP0, UPT, UR5, UR6, UPT ;  /* 0x000000060500728c */ /* 0x001fd2000bf05270 */
[----:B------:R-:W-:Y:S05]  /*16a0*/  BRA.U UP0, `(.L_x_6) ;  /* 0xfffffff100d47547 */ /* 0x000fea000b83ffff */
[----:B------:R-:W0:Y:S01]  /*16b0*/  LDCU UR5, c[0x0][0x394] ;  /* 0x00007280ff0577ac */ /* 0x000e220008000800 */
[----:B------:R-:W-:-:S04]  /*16c0*/  UIADD3 UR4, UPT, UPT, UR4, 0x1, URZ ;  /* 0x0000000104047890 */ /* 0x000fc8000fffe0ff */
[----:B0-----:R-:W-:-:S09]  /*16d0*/  UISETP.NE.AND UP0, UPT, UR4, UR5, UPT ;  /* 0x000000050400728c */ /* 0x001fd2000bf05270 */
[----:B------:R-:W-:Y:S05]  /*16e0*/  BRA.U UP0, `(.L_x_7) ;  /* 0xfffffff100607547 */ /* 0x000fea000b83ffff */
.L_x_0:
[----:B------:R-:W0:Y:S02]  /*16f0*/  LDC.64 R2, c[0x0][0x3c0] ;  /* 0x0000f000ff027b82 */ /* 0x000e240000000a00 */
[----:B0-----:R-:W-:-:S05]  /*1700*/  IMAD.WIDE R38, R38, 0x4, R2 ;  /* 0x0000000426267825 */ /* 0x001fca00078e0202 */
[----:B------:R-:W-:Y:S01]  /*1710*/  STG.E desc[UR12][R38.64], R48 ;  /* 0x0000003026007986 */ /* 0x000fe2000c10190c */
[----:B------:R-:W-:Y:S05]  /*1720*/  EXIT ;  /* 0x000000000000794d */ /* 0x000fea0003800000 */
.L_x_8:
[----:B------:R-:W-:-:S00]  /*1730*/  BRA `(.L_x_8) ;  /* 0xfffffffc00fc7947 */ /* 0x000fc0000383ffff */
[----:B------:R-:W-:-:S00]  /*1740*/  NOP ;  /* 0x0000000000007918 */ /* 0x000fc00000000000 */
        /* <DEDUP_REMOVED lines=11> */
.L_x_9:


//--------------------- .nv.shared.reserved.0     --------------------------
	.section	.nv.shared.reserved.0,"aw",@nobits
	.weak		__nv_reservedSMEM_offset_0_alias
	.size		__nv_reservedSMEM_offset_0_alias, 0, 64
	.other		__nv_reservedSMEM_offset_0_alias,@"STO_CUDA_RESERVED_SHARED STV_DEFAULT"
__nv_reservedSMEM_offset_0_alias:
	.zero		0
	.zero		64


//--------------------- .nv.constant0._Z3cnniiiiiiiiiiiPfS_S_ --------------------------
	.section	.nv.constant0._Z3cnniiiiiiiiiiiPfS_S_,"a",@progbits
	.sectionflags	@""
	.align	4
.nv.constant0._Z3cnniiiiiiiiiiiPfS_S_:
	.zero		968


//--------------------- SYMBOLS --------------------------

	.type		.nv.reservedSmem.offset0,@object
	.size		.nv.reservedSmem.offset0,0x4
